def matmul_kernel(
    a_ptr,
    b_ptr,
    c_ptr,
    M,
    N,
    K,
    stride_am,
    stride_ak,
    stride_bk,
    stride_bn,
    stride_cm,
    stride_cn,
    BLOCK_M: tl.constexpr,
    BLOCK_N: tl.constexpr,
    BLOCK_K: tl.constexpr,
    GROUP_M: tl.constexpr,
):
    pid = tl.program_id(axis=0)
    num_pid_m = tl.cdiv(M, BLOCK_M)
    num_pid_n = tl.cdiv(N, BLOCK_N)
    num_pid_in_group = GROUP_M * num_pid_n
    group_id = pid // num_pid_in_group
    first_pid_m = group_id * GROUP_M
    group_size_m = min(num_pid_m - first_pid_m, GROUP_M)
    pid_m = first_pid_m + ((pid % num_pid_in_group) % group_size_m)
    pid_n = (pid % num_pid_in_group) // group_size_m

    offs_am = (pid_m * BLOCK_M + tl.arange(0, BLOCK_M)) % M
    offs_bn = (pid_n * BLOCK_N + tl.arange(0, BLOCK_N)) % N
    offs_k = tl.arange(0, BLOCK_K)
    a_ptrs = a_ptr + offs_am[:, None] * stride_am + offs_k[None, :] * stride_ak
    b_ptrs = b_ptr + offs_k[:, None] * stride_bk + offs_bn[None, :] * stride_bn

    acc = tl.zeros((BLOCK_M, BLOCK_N), dtype=tl.float32)
    for kk in range(0, tl.cdiv(K, BLOCK_K)):
        a = tl.load(a_ptrs, mask=offs_k[None, :] < K - kk * BLOCK_K, other=0.0)
        b = tl.load(b_ptrs, mask=offs_k[:, None] < K - kk * BLOCK_K, other=0.0)
        acc = tl.dot(a, b, acc)
        a_ptrs += BLOCK_K * stride_ak
        b_ptrs += BLOCK_K * stride_bk

    c = acc.to(c_ptr.dtype.element_ty)
    offs_cm = pid_m * BLOCK_M + tl.arange(0, BLOCK_M)
    offs_cn = pid_n * BLOCK_N + tl.arange(0, BLOCK_N)
    c_ptrs = c_ptr + offs_cm[:, None] * stride_cm + offs_cn[None, :] * stride_cn
    mask = (offs_cm[:, None] < M) & (offs_cn[None, :] < N)
    tl.store(c_ptrs, c, mask=mask)

# config = {"BLOCK_K": 64, "BLOCK_M": 64, "BLOCK_N": 64, "GROUP_M": 8, "arch": "sm_100", "dtype": "bf16", "num_ctas": 2, "num_stages": 3, "num_warps": 4}
# arch = sm_100


// ===== COMPILED SASS (sm_100a) =====

	.target	sm_100a

	.elftype	@"ET_EXEC"


//--------------------- .note.nv.tkinfo           --------------------------
	.section	.note.nv.tkinfo,"",@"SHT_NOTE"
	.sectionflags	@"SHF_NOTE_NV_TKINFO"
	.tkinfo
        /*0018*/ 	.word	0x00000081
        /*0030*/ 	.string	""
        /*0030*/ 	.string	"ptxas-blackwell"
        /*0030*/ 	.string	"Cuda compilation tools, release 12.9, V12.9.86"
        /*0030*/ 	.string	"Build cuda_12.9.r12.9/compiler.36037853_0"
        /*0030*/ 	.string	"-v  -suppress-debug-info  -lineinfo  -arch sm_100a "



//--------------------- .note.nv.cuver            --------------------------
	.section	.note.nv.cuver,"",@"SHT_NOTE"
	.sectionflags	@"SHF_NOTE_NV_CUVER"
        /*0018*/ 	.short	0x0001
        /*001a*/ 	.short	0x0064
        /*001c*/ 	.short	0x0001
        /*001e*/ 	.short	0x0000
        /*0020*/ 	.short	0x0001
        /*0022*/ 	.short	0x0000


//--------------------- .nv.info                  --------------------------
	.section	.nv.info,"",@"SHT_CUDA_INFO"
	.align	4


	//----- nvinfo : EIATTR_REGCOUNT
	.align		4
        /*0000*/ 	.byte	0x04, 0x2f
        /*0002*/ 	.short	(.L_4 - .L_3)
	.align		4
.L_3:
        /*0004*/ 	.word	index@(matmul_kernel)
        /*0008*/ 	.word	0x000000a8


	//----- nvinfo : EIATTR_FRAME_SIZE
	.align		4
.L_4:
        /*000c*/ 	.byte	0x04, 0x11
        /*000e*/ 	.short	(.L_6 - .L_5)
	.align		4
.L_5:
        /*0010*/ 	.word	index@($__internal_2_$__cuda_sm10x_tcgen05_guardrail_trap_unallocated_columns_being_dealloced)
        /*0014*/ 	.word	0x00000000


	//----- nvinfo : EIATTR_FRAME_SIZE
	.align		4
.L_6:
        /*0018*/ 	.byte	0x04, 0x11
        /*001a*/ 	.short	(.L_8 - .L_7)
	.align		4
.L_7:
        /*001c*/ 	.word	index@($__internal_1_$__cuda_sm10x_tcgen05_guardrail_trap_phase_invalid_during_alloc)
        /*0020*/ 	.word	0x00000000


	//----- nvinfo : EIATTR_FRAME_SIZE
	.align		4
.L_8:
        /*0024*/ 	.byte	0x04, 0x11
        /*0026*/ 	.short	(.L_10 - .L_9)
	.align		4
.L_9:
        /*0028*/ 	.word	index@($__internal_0_$__cuda_sm10x_tcgen05_guardrail_trap_col_being_dealloced_not_returned_by_alloc)
        /*002c*/ 	.word	0x00000000


	//----- nvinfo : EIATTR_FRAME_SIZE
	.align		4
.L_10:
        /*0030*/ 	.byte	0x04, 0x11
        /*0032*/ 	.short	(.L_12 - .L_11)
	.align		4
.L_11:
        /*0034*/ 	.word	index@(matmul_kernel)
        /*0038*/ 	.word	0x00000000


	//----- nvinfo : EIATTR_MIN_STACK_SIZE
	.align		4
.L_12:
        /*003c*/ 	.byte	0x04, 0x12
        /*003e*/ 	.short	(.L_14 - .L_13)
	.align		4
.L_13:
        /*0040*/ 	.word	index@(matmul_kernel)
        /*0044*/ 	.word	0x00000000
.L_14:


//--------------------- .nv.info.matmul_kernel    --------------------------
	.section	.nv.info.matmul_kernel,"",@"SHT_CUDA_INFO"
	.sectionflags	@""
	.align	4


	//----- nvinfo : EIATTR_CUDA_API_VERSION
	.align		4
        /*0000*/ 	.byte	0x04, 0x37
        /*0002*/ 	.short	(.L_16 - .L_15)
.L_15:
        /*0004*/ 	.word	0x00000081


	//----- nvinfo : EIATTR_KPARAM_INFO
	.align		4
.L_16:
        /*0008*/ 	.byte	0x04, 0x17
        /*000a*/ 	.short	(.L_18 - .L_17)
.L_17:
        /*000c*/ 	.word	0x00000000
        /*0010*/ 	.short	0x000d
        /*0012*/ 	.short	0x0048
        /*0014*/ 	.byte	0x00, 0xf4, 0x21, 0x00


	//----- nvinfo : EIATTR_KPARAM_INFO
	.align		4
.L_18:
        /*0018*/ 	.byte	0x04, 0x17
        /*001a*/ 	.short	(.L_20 - .L_19)
.L_19:
        /*001c*/ 	.word	0x00000000
        /*0020*/ 	.short	0x000c
        /*0022*/ 	.short	0x0040
        /*0024*/ 	.byte	0x00, 0xf4, 0x21, 0x00


	//----- nvinfo : EIATTR_KPARAM_INFO
	.align		4
.L_20:
        /*0028*/ 	.byte	0x04, 0x17
        /*002a*/ 	.short	(.L_22 - .L_21)
.L_21:
        /*002c*/ 	.word	0x00000000
        /*0030*/ 	.short	0x000b
        /*0032*/ 	.short	0x0038
        /*0034*/ 	.byte	0x00, 0xf0, 0x11, 0x00


	//----- nvinfo : EIATTR_KPARAM_INFO
	.align		4
.L_22:
        /*0038*/ 	.byte	0x04, 0x17
        /*003a*/ 	.short	(.L_24 - .L_23)
.L_23:
        /*003c*/ 	.word	0x00000000
        /*0040*/ 	.short	0x000a
        /*0042*/ 	.short	0x0034
        /*0044*/ 	.byte	0x00, 0xf0, 0x11, 0x00


	//----- nvinfo : EIATTR_KPARAM_INFO
	.align		4
.L_24:
        /*0048*/ 	.byte	0x04, 0x17
        /*004a*/ 	.short	(.L_26 - .L_25)
.L_25:
        /*004c*/ 	.word	0x00000000
        /*0050*/ 	.short	0x0009
        /*0052*/ 	.short	0x0030
        /*0054*/ 	.byte	0x00, 0xf0, 0x11, 0x00


	//----- nvinfo : EIATTR_KPARAM_INFO
	.align		4
.L_26:
        /*0058*/ 	.byte	0x04, 0x17
        /*005a*/ 	.short	(.L_28 - .L_27)
.L_27:
        /*005c*/ 	.word	0x00000000
        /*0060*/ 	.short	0x0008
        /*0062*/ 	.short	0x002c
        /*0064*/ 	.byte	0x00, 0xf0, 0x11, 0x00


	//----- nvinfo : EIATTR_KPARAM_INFO
	.align		4
.L_28:
        /*0068*/ 	.byte	0x04, 0x17
        /*006a*/ 	.short	(.L_30 - .L_29)
.L_29:
        /*006c*/ 	.word	0x00000000
        /*0070*/ 	.short	0x0007
        /*0072*/ 	.short	0x0028
        /*0074*/ 	.byte	0x00, 0xf0, 0x11, 0x00


	//----- nvinfo : EIATTR_KPARAM_INFO
	.align		4
.L_30:
        /*0078*/ 	.byte	0x04, 0x17
        /*007a*/ 	.short	(.L_32 - .L_31)
.L_31:
        /*007c*/ 	.word	0x00000000
        /*0080*/ 	.short	0x0006
        /*0082*/ 	.short	0x0024
        /*0084*/ 	.byte	0x00, 0xf0, 0x11, 0x00


	//----- nvinfo : EIATTR_KPARAM_INFO
	.align		4
.L_32:
        /*0088*/ 	.byte	0x04, 0x17
        /*008a*/ 	.short	(.L_34 - .L_33)
.L_33:
        /*008c*/ 	.word	0x00000000
        /*0090*/ 	.short	0x0005
        /*0092*/ 	.short	0x0020
        /*0094*/ 	.byte	0x00, 0xf0, 0x11, 0x00


	//----- nvinfo : EIATTR_KPARAM_INFO
	.align		4
.L_34:
        /*0098*/ 	.byte	0x04, 0x17
        /*009a*/ 	.short	(.L_36 - .L_35)
.L_35:
        /*009c*/ 	.word	0x00000000
        /*00a0*/ 	.short	0x0004
        /*00a2*/ 	.short	0x001c
        /*00a4*/ 	.byte	0x00, 0xf0, 0x11, 0x00


	//----- nvinfo : EIATTR_KPARAM_INFO
	.align		4
.L_36:
        /*00a8*/ 	.byte	0x04, 0x17
        /*00aa*/ 	.short	(.L_38 - .L_37)
.L_37:
        /*00ac*/ 	.word	0x00000000
        /*00b0*/ 	.short	0x0003
        /*00b2*/ 	.short	0x0018
        /*00b4*/ 	.byte	0x00, 0xf0, 0x11, 0x00


	//----- nvinfo : EIATTR_KPARAM_INFO
	.align		4
.L_38:
        /*00b8*/ 	.byte	0x04, 0x17
        /*00ba*/ 	.short	(.L_40 - .L_39)
.L_39:
        /*00bc*/ 	.word	0x00000000
        /*00c0*/ 	.short	0x0002
        /*00c2*/ 	.short	0x0010
        /*00c4*/ 	.byte	0x00, 0xf4, 0x21, 0x00


	//----- nvinfo : EIATTR_KPARAM_INFO
	.align		4
.L_40:
        /*00c8*/ 	.byte	0x04, 0x17
        /*00ca*/ 	.short	(.L_42 - .L_41)
.L_41:
        /*00cc*/ 	.word	0x00000000
        /*00d0*/ 	.short	0x0001
        /*00d2*/ 	.short	0x0008
        /*00d4*/ 	.byte	0x00, 0xf4, 0x21, 0x00


	//----- nvinfo : EIATTR_KPARAM_INFO
	.align		4
.L_42:
        /*00d8*/ 	.byte	0x04, 0x17
        /*00da*/ 	.short	(.L_44 - .L_43)
.L_43:
        /*00dc*/ 	.word	0x00000000
        /*00e0*/ 	.short	0x0000
        /*00e2*/ 	.short	0x0000
        /*00e4*/ 	.byte	0x00, 0xf4, 0x21, 0x00


	//----- nvinfo : EIATTR_EXPLICIT_CLUSTER
	.align		4
.L_44:
        /*00e8*/ 	.byte	0x01, 0x3e
	.zero		2


	//----- nvinfo : EIATTR_CTA_PER_CLUSTER
	.align		4
        /*00ec*/ 	.byte	0x04, 0x3d
        /*00ee*/ 	.short	(.L_46 - .L_45)
.L_45:
        /*00f0*/ 	.word	0x00000002
        /*00f4*/ 	.word	0x00000001
        /*00f8*/ 	.word	0x00000001


	//----- nvinfo : EIATTR_AT_ENTRY_FRAGMENTS
	.align		4
.L_46:
        /*00fc*/ 	.byte	0x04, 0x4f
        /*00fe*/ 	.short	(.L_48 - .L_47)


	//   ....[0]....
.L_47:
        /*0100*/ 	.word	0x00000004


	//----- nvinfo : EIATTR_RESERVED_SMEM_USED
	.align		4
.L_48:
        /*0104*/ 	.byte	0x01, 0x41
	.zero		2


	//----- nvinfo : EIATTR_SPARSE_MMA_MASK
	.align		4
        /*0108*/ 	.byte	0x03, 0x50
        /*010a*/ 	.short	0x0000


	//----- nvinfo : EIATTR_TCGEN05_1CTA_USED
	.align		4
        /*010c*/ 	.byte	0x01, 0x51
	.zero		2


	//----- nvinfo : EIATTR_MAXREG_COUNT
	.align		4
        /*0110*/ 	.byte	0x03, 0x1b
        /*0112*/ 	.short	0x00ff


	//----- nvinfo : EIATTR_NUM_BARRIERS
	.align		4
        /*0114*/ 	.byte	0x02, 0x4c
        /*0116*/ 	.byte	0x01
	.zero		1


	//----- nvinfo : EIATTR_INT_WARP_WIDE_INSTR_OFFSETS
	.align		4
        /*0118*/ 	.byte	0x04, 0x31
        /*011a*/ 	.short	(.L_50 - .L_49)


	//   ....[0]....
.L_49:
        /*011c*/ 	.word	0x00001f60


	//   ....[1]....
        /*0120*/ 	.word	0x00001f70


	//   ....[2]....
        /*0124*/ 	.word	0x00003270


	//   ....[3]....
        /*0128*/ 	.word	0x00005d60


	//   ....[4]....
        /*012c*/ 	.word	0x00005db0


	//----- nvinfo : EIATTR_COOP_GROUP_MASK_REGIDS
	.align		4
.L_50:
        /*0130*/ 	.byte	0x04, 0x29
        /*0132*/ 	.short	(.L_52 - .L_51)


	//   ....[0]....
.L_51:
        /*0134*/ 	.word	0xffffffff


	//   ....[1]....
        /*0138*/ 	.word	0xffffffff


	//   ....[2]....
        /*013c*/ 	.word	0xffffffff


	//   ....[3]....
        /*0140*/ 	.word	0xffffffff


	//----- nvinfo : EIATTR_COOP_GROUP_INSTR_OFFSETS
	.align		4
.L_52:
        /*0144*/ 	.byte	0x04, 0x28
        /*0146*/ 	.short	(.L_54 - .L_53)


	//   ....[0]....
.L_53:
        /*0148*/ 	.word	0x00000070


	//   ....[1]....
        /*014c*/ 	.word	0x00000320


	//   ....[2]....
        /*0150*/ 	.word	0x00005c00


	//   ....[3]....
        /*0154*/ 	.word	0x00005e60


	//----- nvinfo : EIATTR_VRC_CTA_INIT_COUNT
	.align		4
.L_54:
        /*0158*/ 	.byte	0x02, 0x4a
        /*015a*/ 	.byte	0x80
	.zero		1


	//----- nvinfo : EIATTR_MBARRIER_INSTR_OFFSETS
	.align		4
        /*015c*/ 	.byte	0x04, 0x39
        /*015e*/ 	.short	(.L_56 - .L_55)


	//   ....[0]....
.L_55:
        /*0160*/ 	.word	0x00002080
        /*0164*/ 	.word	0x000000ff
        /*0168*/ 	.word	0x00000000
        /*016c*/ 	.short	0x0100
        /*016e*/ 	.byte	0x0a
	.zero		1


	//   ....[1]....
        /*0170*/ 	.word	0x000032a0
        /*0174*/ 	.word	0x000000ff
        /*0178*/ 	.word	0x00006008
        /*017c*/ 	.short	0x0100
        /*017e*/ 	.byte	0x0d
	.zero		1


	//   ....[2]....
        /*0180*/ 	.word	0x000041d0
        /*0184*/ 	.word	0x000000ff
        /*0188*/ 	.word	0x00000000
        /*018c*/ 	.short	0x010a
        /*018e*/ 	.byte	0x0a
	.zero		1


	//   ....[3]....
        /*0190*/ 	.word	0x000053e0
        /*0194*/ 	.word	0x000000ff
        /*0198*/ 	.word	0x00000000
        /*019c*/ 	.short	0x010a
        /*019e*/ 	.byte	0x0a
	.zero		1


	//   ....[4]....
        /*01a0*/ 	.word	0x000054c0
        /*01a4*/ 	.word	0x000000ff
        /*01a8*/ 	.word	0x00006000
        /*01ac*/ 	.short	0x0108
        /*01ae*/ 	.byte	0x0d
	.zero		1


	//   ....[5]....
        /*01b0*/ 	.word	0x00005530
        /*01b4*/ 	.word	0x000000ff
        /*01b8*/ 	.word	0x00006008
        /*01bc*/ 	.short	0x0108
        /*01be*/ 	.byte	0x0d
	.zero		1


	//   ....[6]....
        /*01c0*/ 	.word	0x00005e80
        /*01c4*/ 	.word	0x000000ff
        /*01c8*/ 	.word	0x00000000
        /*01cc*/ 	.short	0x010a
        /*01ce*/ 	.byte	0x0a
	.zero		1


	//   ....[7]....
        /*01d0*/ 	.word	0x00005eb0
        /*01d4*/ 	.word	0x000000ff
        /*01d8*/ 	.word	0x00000000
        /*01dc*/ 	.short	0x010a
        /*01de*/ 	.byte	0x0a
	.zero		1


	//----- nvinfo : EIATTR_NUM_MBARRIERS
	.align		4
.L_56:
        /*01e0*/ 	.byte	0x03, 0x38
        /*01e2*/ 	.short	0x0002


	//----- nvinfo : EIATTR_EXIT_INSTR_OFFSETS
	.align		4
        /*01e4*/ 	.byte	0x04, 0x1c
        /*01e6*/ 	.short	(.L_58 - .L_57)


	//   ....[0]....
.L_57:
        /*01e8*/ 	.word	0x00005e70


	//----- nvinfo : EIATTR_REQNTID
	.align		4
.L_58:
        /*01ec*/ 	.byte	0x04, 0x10
        /*01ee*/ 	.short	(.L_60 - .L_59)
.L_59:
        /*01f0*/ 	.word	0x00000080
        /*01f4*/ 	.word	0x00000001
        /*01f8*/ 	.word	0x00000001


	//----- nvinfo : EIATTR_CRS_STACK_SIZE
	.align		4
.L_60:
        /*01fc*/ 	.byte	0x04, 0x1e
        /*01fe*/ 	.short	(.L_62 - .L_61)
.L_61:
        /*0200*/ 	.word	0x00000000


	//----- nvinfo : EIATTR_CBANK_PARAM_SIZE
	.align		4
.L_62:
        /*0204*/ 	.byte	0x03, 0x19
        /*0206*/ 	.short	0x0050


	//----- nvinfo : EIATTR_PARAM_CBANK
	.align		4
        /*0208*/ 	.byte	0x04, 0x0a
        /*020a*/ 	.short	(.L_64 - .L_63)
	.align		4
.L_63:
        /*020c*/ 	.word	index@(.nv.constant0.matmul_kernel)
        /*0210*/ 	.short	0x0380
        /*0212*/ 	.short	0x0050


	//----- nvinfo : EIATTR_SW_WAR
	.align		4
.L_64:
        /*0214*/ 	.byte	0x04, 0x36
        /*0216*/ 	.short	(.L_66 - .L_65)
.L_65:
        /*0218*/ 	.word	0x00000008
.L_66:


//--------------------- .nv.compat                --------------------------
	.section	.nv.compat,"",@"SHT_CUDA_COMPAT_INFO"
	.align	4
        /*0000*/ 	.byte	0x02, 0x02, 0x02, 0x00, 0x02, 0x05, 0x05, 0x00, 0x02, 0x03, 0x00, 0x00, 0x02, 0x06, 0x01, 0x00


//--------------------- .nv.callgraph             --------------------------
	.section	.nv.callgraph,"",@"SHT_CUDA_CALLGRAPH"
	.align	4
	.sectionentsize	8
	.align		4
        /*0000*/ 	.word	0x00000000
	.align		4
        /*0004*/ 	.word	0xffffffff
	.align		4
        /*0008*/ 	.word	0x00000000
	.align		4
        /*000c*/ 	.word	0xfffffffe
	.align		4
        /*0010*/ 	.word	0x00000000
	.align		4
        /*0014*/ 	.word	0xfffffffd
	.align		4
        /*0018*/ 	.word	0x00000000
	.align		4
        /*001c*/ 	.word	0xfffffffc


//--------------------- .text.matmul_kernel       --------------------------
	.section	.text.matmul_kernel,"ax",@progbits
	.align	128
        .global         matmul_kernel
        .type           matmul_kernel,@function
        .size           matmul_kernel,(.L_x_20 - matmul_kernel)
        .other          matmul_kernel,@"STO_CUDA_ENTRY STV_DEFAULT"
matmul_kernel:
.text.matmul_kernel:
[----:B------:R-:W0:Y:S01]  /*0000*/  LDC R1, c[0x0][0x37c] ;  /* 0x0000df00ff017b82 */ /* 0x000e220000000800 */
[----:B------:R-:W1:Y:S01]  /*0010*/  S2R R0, SR_TID.X ;  /* 0x0000000000007919 */ /* 0x000e620000002100 */
[----:B------:R-:W2:Y:S01]  /*0020*/  LDCU.64 UR22, c[0x0][0x358] ;  /* 0x00006b00ff1677ac */ /* 0x000ea20008000a00 */
[----:B-1----:R-:W-:-:S13]  /*0030*/  ISETP.GE.U32.AND P0, PT, R0, 0x20, PT ;  /* 0x000000200000780c */ /* 0x002fda0003f06070 */
[----:B------:R-:W-:Y:S02]  /*0040*/  VOTEU.ANY UP0, P0 ;  /* 0x0000000000ff7886 */ /* 0x000fe40000000100 */
[----:B0-2---:R-:W-:Y:S05]  /*0050*/  BRA.U UP0, `(.L_x_0) ;  /* 0x0000000100b47547 */ /* 0x005fea000b800000 */
[----:B------:R-:W0:Y:S01]  /*0060*/  S2UR UR6, SR_CgaCtaId ;  /* 0x00000000000679c3 */ /* 0x000e220000008800 */
[----:B------:R-:W-:Y:S01]  /*0070*/  NOP ;  /* 0x0000000000007918 */ /* 0x000fe20000000000 */
[----:B------:R-:W-:Y:S02]  /*0080*/  UMOV UR4, 0x40 ;  /* 0x0000004000047882 */ /* 0x000fe40000000000 */
[----:B0-----:R-:W-:-:S09]  /*0090*/  ULEA UR4, UR6, UR4, 0x18 ;  /* 0x0000000406047291 */ /* 0x001fd2000f8ec0ff */
[----:B------:R-:W0:Y:S01]  /*00a0*/  LDS.U8 R2, [UR4] ;  /* 0x00000004ff027984 */ /* 0x000e220008000000 */
[----:B------:R-:W-:Y:S02]  /*00b0*/  UMOV UR4, 0x400 ;  /* 0x0000040000047882 */ /* 0x000fe40000000000 */
[----:B------:R-:W-:Y:S01]  /*00c0*/  ULEA UR4, UR6, UR4, 0x18 ;  /* 0x0000000406047291 */ /* 0x000fe2000f8ec0ff */
[----:B0-----:R-:W-:-:S13]  /*00d0*/  ISETP.NE.AND P0, PT, R2, RZ, PT ;  /* 0x000000ff0200720c */ /* 0x001fda0003f05270 */
[----:B------:R-:W-:Y:S05]  /*00e0*/  @P0 BRA `(.L_x_1) ;  /* 0x0000000000780947 */ /* 0x000fea0003800000 */
[----:B------:R-:W-:-:S13]  /*00f0*/  ELECT P0, URZ, PT ;  /* 0x0000000000ff782f */ /* 0x000fda0003800000 */
[----:B------:R-:W-:Y:S05]  /*0100*/  @!P0 BRA `(.L_x_2) ;  /* 0x0000000000808947 */ /* 0x000fea0003800000 */
[----:B------:R-:W-:Y:S01]  /*0110*/  UMOV UR5, 0x1 ;  /* 0x0000000100057882 */ /* 0x000fe20000000000 */
[----:B------:R-:W-:-:S04]  /*0120*/  IMAD.MOV.U32 R5, RZ, RZ, 0x1 ;  /* 0x00000001ff057424 */ /* 0x000fc800078e00ff */
[----:B------:R-:W-:Y:S04]  /*0130*/  DEPBAR.LE SB0, 0x36 ;  /* 0x00008d800000791a */ /* 0x000fe80000000000 */
[----:B------:R-:W0:Y:S02]  /*0140*/  UTCATOMSWS.FIND_AND_SET.ALIGN UP1, UR5, UR5 ;  /* 0x00000005000575e3 */ /* 0x000e240008020800 */
[----:B0-----:R-:W-:-:S04]  /*0150*/  PLOP3.LUT P0, PT, PT, PT, UP1, 0x80, 0x8 ;  /* 0x000000000008781c */ /* 0x001fc80003f0f018 */
[----:B------:R-:W-:-:S04]  /*0160*/  SEL R2, RZ, 0xffffffff, !P0 ;  /* 0xffffffffff027807 */ /* 0x000fc80004000000 */
[----:B------:R-:W-:Y:S01]  /*0170*/  ISETP.NE.AND P0, PT, R2, RZ, PT ;  /* 0x000000ff0200720c */ /* 0x000fe20003f05270 */
[----:B------:R-:W-:-:S12]  /*0180*/  IMAD.U32 R2, RZ, RZ, UR5 ;  /* 0x00000005ff027e24 */ /* 0x000fd8000f8e00ff */
[----:B------:R-:W-:Y:S05]  /*0190*/  @P0 BRA `(.L_x_3) ;  /* 0x0000000000240947 */ /* 0x000fea0003800000 */
.L_x_4:
[----:B------:R-:W-:Y:S05]  /*01a0*/  NANOSLEEP 0x64 ;  /* 0x000000640000795d */ /* 0x000fea0003800000 */
[----:B------:R-:W-:-:S05]  /*01b0*/  UMOV UR5, 0x1 ;  /* 0x0000000100057882 */ /* 0x000fca0000000000 */
[----:B------:R-:W-:Y:S04]  /*01c0*/  DEPBAR.LE SB0, 0x36 ;  /* 0x00008d800000791a */ /* 0x000fe80000000000 */
[----:B------:R-:W0:Y:S02]  /*01d0*/  UTCATOMSWS.FIND_AND_SET.ALIGN UP1, UR5, UR5 ;  /* 0x00000005000575e3 */ /* 0x000e240008020800 */
[----:B0-----:R-:W-:-:S04]  /*01e0*/  PLOP3.LUT P0, PT, PT, PT, UP1, 0x80, 0x8 ;  /* 0x000000000008781c */ /* 0x001fc80003f0f018 */
[----:B------:R-:W-:-:S04]  /*01f0*/  SEL R2, RZ, 0xffffffff, !P0 ;  /* 0xffffffffff027807 */ /* 0x000fc80004000000 */
[----:B------:R-:W-:Y:S01]  /*0200*/  ISETP.NE.AND P0, PT, R2, RZ, PT ;  /* 0x000000ff0200720c */ /* 0x000fe20003f05270 */
[----:B------:R-:W-:-:S12]  /*0210*/  IMAD.U32 R2, RZ, RZ, UR5 ;  /* 0x00000005ff027e24 */ /* 0x000fd8000f8e00ff */
[----:B------:R-:W-:Y:S05]  /*0220*/  @!P0 BRA `(.L_x_4) ;  /* 0xfffffffc00dc8947 */ /* 0x000fea000383ffff */
.L_x_3:
[C---:B------:R-:W-:Y:S01]  /*0230*/  VIADD R4, R2.reuse, 0x10 ;  /* 0x0000001002047836 */ /* 0x040fe20000000000 */
[----:B------:R-:W-:Y:S01]  /*0240*/  UMOV UR5, 0x50 ;  /* 0x0000005000057882 */ /* 0x000fe20000000000 */
[C---:B------:R-:W-:Y:S01]  /*0250*/  SHF.L.U32 R3, R5.reuse, R2, RZ ;  /* 0x0000000205037219 */ /* 0x040fe200000006ff */
[----:B------:R-:W-:Y:S01]  /*0260*/  ULEA UR5, UR6, UR5, 0x18 ;  /* 0x0000000506057291 */ /* 0x000fe2000f8ec0ff */
[----:B------:R-:W-:Y:S01]  /*0270*/  IMAD.SHL.U32 R2, R2, 0x20, RZ ;  /* 0x0000002002027824 */ /* 0x000fe200078e00ff */
[----:B------:R-:W-:-:S04]  /*0280*/  SHF.L.U32 R4, R5, R4, RZ ;  /* 0x0000000405047219 */ /* 0x000fc800000006ff */
[----:B------:R-:W-:-:S05]  /*0290*/  LOP3.LUT R3, R4, R3, RZ, 0xfc, !PT ;  /* 0x0000000304037212 */ /* 0x000fca00078efcff */
[----:B------:R0:W-:Y:S04]  /*02a0*/  ATOMS.OR RZ, [UR5], R3 ;  /* 0x00000003ffff798c */ /* 0x0001e8000b000005 */
[----:B------:R0:W-:Y:S01]  /*02b0*/  STS [UR4], R2 ;  /* 0x00000002ff007988 */ /* 0x0001e20008000804 */
[----:B------:R-:W-:Y:S05]  /*02c0*/  BRA `(.L_x_2) ;  /* 0x0000000000107947 */ /* 0x000fea0003800000 */
.L_x_1:
[----:B------:R-:W-:-:S05]  /*02d0*/  IMAD.MOV.U32 R2, RZ, RZ, -0x1 ;  /* 0xffffffffff027424 */ /* 0x000fca00078e00ff */
[----:B------:R0:W-:Y:S02]  /*02e0*/  STS [UR4], R2 ;  /* 0x00000002ff007988 */ /* 0x0001e40008000804 */
[----:B0-----:R-:W-:-:S07]  /*02f0*/  MOV R2, 0x310 ;  /* 0x0000031000027802 */ /* 0x001fce0000000f00 */
[----:B------:R-:W-:Y:S05]  /*0300*/  CALL.REL.NOINC `($__internal_1_$__cuda_sm10x_tcgen05_guardrail_trap_phase_invalid_during_alloc) ;  /* 0x0000005c00007944 */ /* 0x000fea0003c00000 */
.L_x_2:
[----:B------:R-:W-:Y:S05]  /*0310*/  WARPSYNC.ALL ;  /* 0x0000000000007948 */ /* 0x000fea0003800000 */
[----:B------:R-:W-:Y:S01]  /*0320*/  NOP ;  /* 0x0000000000007918 */ /* 0x000fe20000000000 */
.L_x_0:
[----:B------:R-:W1:Y:S08]  /*0330*/  LDC.64 R10, c[0x0][0x398] ;  /* 0x0000e600ff0a7b82 */ /* 0x000e700000000a00 */
[----:B------:R-:W2:Y:S02]  /*0340*/  S2UR UR5, SR_CgaSize ;  /* 0x00000000000579c3 */ /* 0x000ea40000008a00 */
[----:B--2---:R-:W-:-:S12]  /*0350*/  UIMAD UR5, UR5, -0xa0, URZ ;  /* 0xffffff60050578a4 */ /* 0x004fd8000f8e02ff */
[----:B------:R-:W2:Y:S01]  /*0360*/  LDCU UR5, c[0x0][UR5+0x2b0] ;  /* 0x00005600050577ac */ /* 0x000ea20008000800 */
[----:B------:R-:W-:Y:S01]  /*0370*/  SHF.R.U32.HI R111, RZ, 0x6, R0 ;  /* 0x00000006ff6f7819 */ /* 0x000fe20000011600 */
[----:B------:R-:W3:Y:S03]  /*0380*/  LDCU.128 UR8, c[0x0][0x3a0] ;  /* 0x00007400ff0877ac */ /* 0x000ee60008000c00 */
[----:B------:R-:W-:Y:S01]  /*0390*/  SGXT.U32 R111, R111, 0x1 ;  /* 0x000000016f6f781a */ /* 0x000fe20000000000 */
[----:B------:R-:W4:Y:S01]  /*03a0*/  S2UR UR4, SR_CTAID.X ;  /* 0x00000000000479c3 */ /* 0x000f220000002500 */
[----:B------:R-:W-:Y:S01]  /*03b0*/  UMOV UR13, 0x400 ;  /* 0x00000400000d7882 */ /* 0x000fe20000000000 */
[----:B------:R-:W5:Y:S01]  /*03c0*/  LDCU.128 UR16, c[0x0][0x380] ;  /* 0x00007000ff1077ac */ /* 0x000f620008000c00 */
[----:B------:R-:W-:Y:S01]  /*03d0*/  UMOV UR7, 0x1 ;  /* 0x0000000100077882 */ /* 0x000fe20000000000 */
[----:B---3--:R-:W-:Y:S01]  /*03e0*/  UIADD3 UR28, UPT, UPT, UR8, 0x3f, URZ ;  /* 0x0000003f081c7890 */ /* 0x008fe2000fffe0ff */
[----:B01----:R-:W-:Y:S01]  /*03f0*/  VIADD R2, R11, 0x3f ;  /* 0x0000003f0b027836 */ /* 0x003fe20000000000 */
[----:B------:R-:W-:Y:S01]  /*0400*/  IABS R16, R10 ;  /* 0x0000000a00107213 */ /* 0x000fe20000000000 */
[----:B------:R-:W-:Y:S01]  /*0410*/  IMAD.U32 R49, RZ, RZ, UR10 ;  /* 0x0000000aff317e24 */ /* 0x000fe2000f8e00ff */
[----:B------:R-:W-:Y:S01]  /*0420*/  UISETP.GT.AND UP1, UPT, UR28, 0x3f, UPT ;  /* 0x0000003f1c00788c */ /* 0x000fe2000bf24270 */
[----:B------:R-:W-:Y:S01]  /*0430*/  IMAD R103, R111, UR10, RZ ;  /* 0x0000000a6f677c24 */ /* 0x000fe2000f8e02ff */
[----:B------:R-:W-:-:S02]  /*0440*/  SHF.R.S32.HI R3, RZ, 0x1f, R2 ;  /* 0x0000001fff037819 */ /* 0x000fc40000011402 */
[----:B------:R-:W-:Y:S01]  /*0450*/  LOP3.LUT R68, RZ, R11, RZ, 0x33, !PT ;  /* 0x0000000bff447212 */ /* 0x000fe200078e33ff */
[----:B------:R-:W-:Y:S01]  /*0460*/  IMAD R123, R49, 0x2, R103 ;  /* 0x00000002317b7824 */ /* 0x000fe200078e0267 */
[----:B------:R-:W-:Y:S02]  /*0470*/  LEA.HI R3, R3, R2, RZ, 0x6 ;  /* 0x0000000203037211 */ /* 0x000fe400078f30ff */
[----:B----4-:R-:W-:Y:S01]  /*0480*/  I2FP.F32.U32 R6, UR4 ;  /* 0x0000000400067c45 */ /* 0x010fe20008201000 */
[C---:B------:R-:W-:Y:S01]  /*0490*/  IMAD R102, R49.reuse, 0x2, R123 ;  /* 0x0000000231667824 */ /* 0x040fe200078e027b */
[----:B------:R-:W-:Y:S01]  /*04a0*/  SHF.R.S32.HI R3, RZ, 0x6, R3 ;  /* 0x00000006ff037819 */ /* 0x000fe20000011403 */
[----:B------:R-:W-:Y:S01]  /*04b0*/  BAR.SYNC.DEFER_BLOCKING 0x0 ;  /* 0x0000000000007b1d */ /* 0x000fe20000010000 */
[----:B------:R-:W-:Y:S01]  /*04c0*/  PLOP3.LUT P3, PT, PT, PT, UP1, 0x80, 0x8 ;  /* 0x000000000008781c */ /* 0x000fe20003f6f018 */
[----:B--2---:R-:W-:Y:S01]  /*04d0*/  FMUL R6, R6, UR5 ;  /* 0x0000000506067c20 */ /* 0x004fe20008400000 */
[----:B------:R-:W-:-:S02]  /*04e0*/  IMAD R67, R49, 0x2, R102 ;  /* 0x0000000231437824 */ /* 0x000fc400078e0266 */
[----:B------:R-:W-:Y:S01]  /*04f0*/  IMAD.SHL.U32 R4, R3, 0x8, RZ ;  /* 0x0000000803047824 */ /* 0x000fe200078e00ff */
[----:B------:R-:W0:Y:S02]  /*0500*/  F2I.U32.TRUNC.NTZ R7, R6 ;  /* 0x0000000600077305 */ /* 0x000e24000020f000 */
[----:B------:R-:W1:Y:S02]  /*0510*/  S2UR UR5, SR_CgaCtaId ;  /* 0x00000000000579c3 */ /* 0x000e640000008800 */
[----:B------:R-:W-:-:S04]  /*0520*/  IABS R9, R4 ;  /* 0x0000000400097213 */ /* 0x000fc80000000000 */
[----:B------:R-:W2:Y:S01]  /*0530*/  I2F.RP R5, R9 ;  /* 0x0000000900057306 */ /* 0x000ea20000209400 */
[----:B0-----:R-:W-:-:S07]  /*0540*/  IABS R12, R7 ;  /* 0x00000007000c7213 */ /* 0x001fce0000000000 */
[----:B--2---:R-:W0:Y:S01]  /*0550*/  MUFU.RCP R5, R5 ;  /* 0x0000000500057308 */ /* 0x004e220000001000 */
[----:B-1----:R-:W-:Y:S02]  /*0560*/  USHF.L.U32 UR4, UR5, 0x5, URZ ;  /* 0x0000000505047899 */ /* 0x002fe400080006ff */
[----:B------:R-:W-:Y:S02]  /*0570*/  ULEA UR13, UR5, UR13, 0x18 ;  /* 0x0000000d050d7291 */ /* 0x000fe4000f8ec0ff */
[----:B------:R-:W-:Y:S01]  /*0580*/  ULOP3.LUT UR4, UR4, 0x20, URZ, 0xc0, !UPT ;  /* 0x0000002004047892 */ /* 0x000fe2000f8ec0ff */
[----:B0-----:R-:W-:Y:S01]  /*0590*/  VIADD R2, R5, 0xffffffe ;  /* 0x0ffffffe05027836 */ /* 0x001fe20000000000 */
[----:B------:R-:W-:-:S03]  /*05a0*/  IABS R5, R4 ;  /* 0x0000000400057213 */ /* 0x000fc60000000000 */
[----:B------:R0:W1:Y:S02]  /*05b0*/  F2I.FTZ.U32.TRUNC.NTZ R3, R2 ;  /* 0x0000000200037305 */ /* 0x000064000021f000 */
[----:B0-----:R-:W-:Y:S02]  /*05c0*/  IMAD.MOV.U32 R2, RZ, RZ, RZ ;  /* 0x000000ffff027224 */ /* 0x001fe400078e00ff */
[----:B-1----:R-:W-:-:S04]  /*05d0*/  IMAD.MOV R8, RZ, RZ, -R3 ;  /* 0x000000ffff087224 */ /* 0x002fc800078e0a03 */
[----:B------:R-:W-:Y:S02]  /*05e0*/  IMAD R13, R8, R9, RZ ;  /* 0x00000009080d7224 */ /* 0x000fe400078e02ff */
[----:B------:R-:W-:Y:S02]  /*05f0*/  IMAD.MOV.U32 R8, RZ, RZ, R12 ;  /* 0x000000ffff087224 */ /* 0x000fe400078e000c */
[----:B------:R-:W-:-:S04]  /*0600*/  IMAD.HI.U32 R3, R3, R13, R2 ;  /* 0x0000000d03037227 */ /* 0x000fc800078e0002 */
[----:B------:R-:W-:Y:S02]  /*0610*/  IMAD.MOV R2, RZ, RZ, -R5 ;  /* 0x000000ffff027224 */ /* 0x000fe400078e0a05 */
[----:B------:R-:W-:-:S04]  /*0620*/  IMAD.HI.U32 R3, R3, R8, RZ ;  /* 0x0000000803037227 */ /* 0x000fc800078e00ff */
[----:B------:R-:W-:-:S05]  /*0630*/  IMAD R2, R3, R2, R8 ;  /* 0x0000000203027224 */ /* 0x000fca00078e0208 */
[----:B------:R-:W-:-:S13]  /*0640*/  ISETP.GT.U32.AND P1, PT, R9, R2, PT ;  /* 0x000000020900720c */ /* 0x000fda0003f24070 */
[----:B------:R-:W-:Y:S02]  /*0650*/  @!P1 IMAD.IADD R2, R2, 0x1, -R9 ;  /* 0x0000000102029824 */ /* 0x000fe400078e0a09 */
[----:B------:R-:W-:Y:S01]  /*0660*/  @!P1 VIADD R3, R3, 0x1 ;  /* 0x0000000103039836 */ /* 0x000fe20000000000 */
[----:B------:R-:W-:Y:S02]  /*0670*/  ISETP.NE.AND P1, PT, R4, RZ, PT ;  /* 0x000000ff0400720c */ /* 0x000fe40003f25270 */
[----:B------:R-:W-:Y:S02]  /*0680*/  ISETP.GE.U32.AND P0, PT, R2, R9, PT ;  /* 0x000000090200720c */ /* 0x000fe40003f06070 */
[----:B------:R-:W-:-:S04]  /*0690*/  LOP3.LUT R2, R7, R4, RZ, 0x3c, !PT ;  /* 0x0000000407027212 */ /* 0x000fc800078e3cff */
[----:B------:R-:W-:Y:S01]  /*06a0*/  ISETP.GE.AND P2, PT, R2, RZ, PT ;  /* 0x000000ff0200720c */ /* 0x000fe20003f46270 */
[----:B------:R-:W-:-:S06]  /*06b0*/  VIADD R2, R10, 0x3f ;  /* 0x0000003f0a027836 */ /* 0x000fcc0000000000 */
[----:B------:R-:W-:-:S04]  /*06c0*/  @P0 VIADD R3, R3, 0x1 ;  /* 0x0000000103030836 */ /* 0x000fc80000000000 */
[----:B------:R-:W-:Y:S01]  /*06d0*/  IMAD.MOV.U32 R6, RZ, RZ, R3 ;  /* 0x000000ffff067224 */ /* 0x000fe200078e0003 */
[----:B------:R-:W-:-:S03]  /*06e0*/  SHF.R.S32.HI R3, RZ, 0x1f, R2 ;  /* 0x0000001fff037819 */ /* 0x000fc60000011402 */
[----:B------:R-:W-:Y:S01]  /*06f0*/  @!P2 IMAD.MOV R6, RZ, RZ, -R6 ;  /* 0x000000ffff06a224 */ /* 0x000fe200078e0a06 */
[----:B------:R-:W-:Y:S02]  /*0700*/  @!P1 LOP3.LUT R6, RZ, R4, RZ, 0x33, !PT ;  /* 0x00000004ff069212 */ /* 0x000fe400078e33ff */
[----:B------:R-:W-:Y:S02]  /*0710*/  LEA.HI R3, R3, R2, RZ, 0x6 ;  /* 0x0000000203037211 */ /* 0x000fe400078f30ff */
[----:B------:R-:W-:Y:S01]  /*0720*/  IABS R2, R11 ;  /* 0x0000000b00027213 */ /* 0x000fe20000000000 */
[----:B------:R-:W-:Y:S02]  /*0730*/  IMAD.SHL.U32 R14, R6, 0x8, RZ ;  /* 0x00000008060e7824 */ /* 0x000fe400078e00ff */
[----:B------:R-:W-:Y:S01]  /*0740*/  IMAD.MOV R6, RZ, RZ, -R6 ;  /* 0x000000ffff067224 */ /* 0x000fe200078e0a06 */
[----:B------:R-:W0:Y:S02]  /*0750*/  I2F.RP R8, R2 ;  /* 0x0000000200087306 */ /* 0x000e240000209400 */
[----:B------:R-:W-:Y:S01]  /*0760*/  LEA.HI.SX32 R3, R3, -R14, 0x1a ;  /* 0x8000000e03037211 */ /* 0x000fe200078fd2ff */
[----:B------:R-:W-:-:S02]  /*0770*/  IMAD R9, R4, R6, R7 ;  /* 0x0000000604097224 */ /* 0x000fc400078e0207 */
[----:B------:R-:W-:Y:S01]  /*0780*/  IMAD.MOV.U32 R4, RZ, RZ, RZ ;  /* 0x000000ffff047224 */ /* 0x000fe200078e00ff */
[----:B------:R-:W-:-:S04]  /*0790*/  VIMNMX R18, PT, PT, R3, 0x8, PT ;  /* 0x0000000803127848 */ /* 0x000fc80003fe0100 */
[----:B------:R-:W-:-:S04]  /*07a0*/  IABS R12, R18 ;  /* 0x00000012000c7213 */ /* 0x000fc80000000000 */
[----:B------:R-:W1:Y:S08]  /*07b0*/  I2F.RP R3, R12 ;  /* 0x0000000c00037306 */ /* 0x000e700000209400 */
[----:B0-----:R-:W-:Y:S08]  /*07c0*/  MUFU.RCP R8, R8 ;  /* 0x0000000800087308 */ /* 0x001ff00000001000 */
[----:B-1----:R-:W0:Y:S02]  /*07d0*/  MUFU.RCP R3, R3 ;  /* 0x0000000300037308 */ /* 0x002e240000001000 */
[----:B0-----:R-:W-:Y:S01]  /*07e0*/  VIADD R5, R3, 0xffffffe ;  /* 0x0ffffffe03057836 */ /* 0x001fe20000000000 */
[----:B------:R-:W-:-:S05]  /*07f0*/  IABS R3, R9 ;  /* 0x0000000900037213 */ /* 0x000fca0000000000 */
[----:B------:R-:W0:Y:S02]  /*0800*/  F2I.FTZ.U32.TRUNC.NTZ R5, R5 ;  /* 0x0000000500057305 */ /* 0x000e24000021f000 */
[----:B0-----:R-:W-:-:S04]  /*0810*/  IMAD.MOV R13, RZ, RZ, -R5 ;  /* 0x000000ffff0d7224 */ /* 0x001fc800078e0a05 */
[----:B------:R-:W-:-:S04]  /*0820*/  IMAD R7, R13, R12, RZ ;  /* 0x0000000c0d077224 */ /* 0x000fc800078e02ff */
[----:B------:R-:W-:Y:S01]  /*0830*/  IMAD.HI.U32 R4, R5, R7, R4 ;  /* 0x0000000705047227 */ /* 0x000fe200078e0004 */
[----:B------:R-:W-:-:S05]  /*0840*/  IABS R5, R18 ;  /* 0x0000001200057213 */ /* 0x000fca0000000000 */
[----:B------:R-:W-:Y:S02]  /*0850*/  IMAD.MOV R6, RZ, RZ, -R5 ;  /* 0x000000ffff067224 */ /* 0x000fe400078e0a05 */
[----:B------:R-:W-:Y:S01]  /*0860*/  IMAD.HI.U32 R4, R4, R3, RZ ;  /* 0x0000000304047227 */ /* 0x000fe200078e00ff */
[----:B------:R-:W0:Y:S03]  /*0870*/  I2F.RP R5, R16 ;  /* 0x0000001000057306 */ /* 0x000e260000209400 */
[----:B------:R-:W-:Y:S02]  /*0880*/  IMAD R3, R4, R6, R3 ;  /* 0x0000000604037224 */ /* 0x000fe400078e0203 */
[----:B------:R-:W-:Y:S01]  /*0890*/  VIADD R6, R8, 0xffffffe ;  /* 0x0ffffffe08067836 */ /* 0x000fe20000000000 */
[----:B------:R-:W-:Y:S02]  /*08a0*/  LOP3.LUT R8, R111, 0x8, RZ, 0xfc, !PT ;  /* 0x000000086f087812 */ /* 0x000fe400078efcff */
[----:B------:R-:W-:Y:S01]  /*08b0*/  ISETP.GT.U32.AND P1, PT, R12, R3, PT ;  /* 0x000000030c00720c */ /* 0x000fe20003f24070 */
[----:B------:R1:W2:Y:S01]  /*08c0*/  F2I.FTZ.U32.TRUNC.NTZ R7, R6 ;  /* 0x0000000600077305 */ /* 0x0002a2000021f000 */
[----:B------:R-:W-:-:S07]  /*08d0*/  ISETP.LT.AND P3, PT, R8, UR8, P3 ;  /* 0x0000000808007c0c */ /* 0x000fce0009f61270 */
[----:B0-----:R-:W0:Y:S01]  /*08e0*/  MUFU.RCP R5, R5 ;  /* 0x0000000500057308 */ /* 0x001e220000001000 */
[----:B-1----:R-:W-:-:S03]  /*08f0*/  SHF.R.U32.HI R6, RZ, 0x5, R0 ;  /* 0x00000005ff067819 */ /* 0x002fc60000011600 */
[----:B------:R-:W-:Y:S01]  /*0900*/  @!P1 IMAD.IADD R3, R3, 0x1, -R12 ;  /* 0x0000000103039824 */ /* 0x000fe200078e0a0c */
[----:B------:R-:W-:Y:S01]  /*0910*/  R2UR UR14, R6 ;  /* 0x00000000060e72ca */ /* 0x000fe200000e0000 */
[----:B------:R-:W-:Y:S01]  /*0920*/  @!P1 VIADD R4, R4, 0x1 ;  /* 0x0000000104049836 */ /* 0x000fe20000000000 */
[----:B------:R-:W-:Y:S01]  /*0930*/  ISETP.NE.AND P1, PT, R18, RZ, PT ;  /* 0x000000ff1200720c */ /* 0x000fe20003f25270 */
[----:B------:R-:W-:Y:S01]  /*0940*/  IMAD.MOV.U32 R6, RZ, RZ, RZ ;  /* 0x000000ffff067224 */ /* 0x000fe200078e00ff */
[----:B------:R-:W-:Y:S02]  /*0950*/  ISETP.GE.U32.AND P0, PT, R3, R12, PT ;  /* 0x0000000c0300720c */ /* 0x000fe40003f06070 */
[----:B------:R-:W-:-:S04]  /*0960*/  LOP3.LUT R3, R9, R18, RZ, 0x3c, !PT ;  /* 0x0000001209037212 */ /* 0x000fc800078e3cff */
[----:B------:R-:W-:Y:S01]  /*0970*/  ISETP.GE.AND P2, PT, R3, RZ, PT ;  /* 0x000000ff0300720c */ /* 0x000fe20003f46270 */
[--C-:B--2---:R-:W-:Y:S02]  /*0980*/  IMAD.MOV R3, RZ, RZ, -R7.reuse ;  /* 0x000000ffff037224 */ /* 0x104fe400078e0a07 */
[----:B0-----:R-:W-:Y:S02]  /*0990*/  VIADD R5, R5, 0xffffffe ;  /* 0x0ffffffe05057836 */ /* 0x001fe40000000000 */
[----:B------:R-:W-:Y:S02]  /*09a0*/  IMAD R3, R3, R2, RZ ;  /* 0x0000000203037224 */ /* 0x000fe400078e02ff */
[----:B------:R-:W-:Y:S02]  /*09b0*/  @P0 VIADD R4, R4, 0x1 ;  /* 0x0000000104040836 */ /* 0x000fe40000000000 */
[----:B------:R-:W0:Y:S01]  /*09c0*/  F2I.FTZ.U32.TRUNC.NTZ R5, R5 ;  /* 0x0000000500057305 */ /* 0x000e22000021f000 */
[----:B------:R-:W-:-:S04]  /*09d0*/  IMAD.HI.U32 R6, R7, R3, R6 ;  /* 0x0000000307067227 */ /* 0x000fc800078e0006 */
[----:B------:R-:W-:Y:S01]  /*09e0*/  @!P2 IMAD.MOV R4, RZ, RZ, -R4 ;  /* 0x000000ffff04a224 */ /* 0x000fe200078e0a04 */
[----:B------:R-:W-:-:S04]  /*09f0*/  @!P1 LOP3.LUT R4, RZ, R18, RZ, 0x33, !PT ;  /* 0x00000012ff049212 */ /* 0x000fc800078e33ff */
[----:B------:R-:W-:Y:S01]  /*0a00*/  LEA R96, R4, UR4, 0x6 ;  /* 0x0000000404607c11 */ /* 0x000fe2000f8e30ff */
[----:B------:R-:W-:Y:S01]  /*0a10*/  IMAD.MOV R3, RZ, RZ, -R4 ;  /* 0x000000ffff037224 */ /* 0x000fe200078e0a04 */
[----:B------:R-:W-:Y:S01]  /*0a20*/  USHF.L.U32 UR4, UR14, 0x15, URZ ;  /* 0x000000150e047899 */ /* 0x000fe200080006ff */
[----:B------:R-:W-:Y:S01]  /*0a30*/  IMAD.MOV.U32 R4, RZ, RZ, RZ ;  /* 0x000000ffff047224 */ /* 0x000fe200078e00ff */
[----:B------:R-:W-:Y:S01]  /*0a40*/  LOP3.LUT R96, R96, R111, RZ, 0xfc, !PT ;  /* 0x0000006f60607212 */ /* 0x000fe200078efcff */
[----:B0-----:R-:W-:Y:S01]  /*0a50*/  IMAD.MOV R7, RZ, RZ, -R5 ;  /* 0x000000ffff077224 */ /* 0x001fe200078e0a05 */
[----:B------:R-:W-:Y:S01]  /*0a60*/  ULOP3.LUT UR4, UR4, 0x600000, URZ, 0xc0, !UPT ;  /* 0x0060000004047892 */ /* 0x000fe2000f8ec0ff */
[----:B------:R-:W-:Y:S01]  /*0a70*/  IMAD R3, R18, R3, R9 ;  /* 0x0000000312037224 */ /* 0x000fe200078e0209 */
[----:B------:R-:W-:Y:S01]  /*0a80*/  IABS R13, R96 ;  /* 0x00000060000d7213 */ /* 0x000fe20000000000 */
[----:B------:R-:W-:Y:S01]  /*0a90*/  IMAD R9, R7, R16, RZ ;  /* 0x0000001007097224 */ /* 0x000fe200078e02ff */
[----:B------:R-:W-:Y:S01]  /*0aa0*/  LOP3.LUT R116, R96, 0x2, RZ, 0xfc, !PT ;  /* 0x0000000260747812 */ /* 0x000fe200078efcff */
[----:B------:R-:W-:Y:S01]  /*0ab0*/  IMAD.IADD R3, R14, 0x1, R3 ;  /* 0x000000010e037824 */ /* 0x000fe200078e0203 */
[----:B------:R-:W-:Y:S01]  /*0ac0*/  LOP3.LUT R118, R96, 0x4, RZ, 0xfc, !PT ;  /* 0x0000000460767812 */ /* 0x000fe200078efcff */
[----:B------:R-:W-:Y:S01]  /*0ad0*/  IMAD.HI.U32 R7, R6, R13, RZ ;  /* 0x0000000d06077227 */ /* 0x000fe200078e00ff */
[----:B------:R-:W-:-:S02]  /*0ae0*/  IABS R15, R116 ;  /* 0x00000074000f7213 */ /* 0x000fc40000000000 */
[----:B------:R-:W-:Y:S01]  /*0af0*/  IABS R8, R118 ;  /* 0x0000007600087213 */ /* 0x000fe20000000000 */
[----:B------:R-:W-:Y:S01]  /*0b00*/  IMAD.HI.U32 R5, R5, R9, R4 ;  /* 0x0000000905057227 */ /* 0x000fe200078e0004 */
[C---:B------:R-:W-:Y:S02]  /*0b10*/  LOP3.LUT R120, R96.reuse, 0x6, RZ, 0xfc, !PT ;  /* 0x0000000660787812 */ /* 0x040fe400078efcff */
[----:B------:R-:W-:Y:S01]  /*0b20*/  LOP3.LUT R122, R96, 0x8, RZ, 0xfc, !PT ;  /* 0x00000008607a7812 */ /* 0x000fe200078efcff */
[----:B------:R-:W-:Y:S01]  /*0b30*/  IMAD.HI.U32 R4, R6, R15, RZ ;  /* 0x0000000f06047227 */ /* 0x000fe200078e00ff */
[----:B------:R-:W-:Y:S02]  /*0b40*/  IABS R12, R120 ;  /* 0x00000078000c7213 */ /* 0x000fe40000000000 */
[----:B------:R-:W-:Y:S01]  /*0b50*/  IABS R17, R122 ;  /* 0x0000007a00117213 */ /* 0x000fe20000000000 */
[----:B------:R-:W-:Y:S01]  /*0b60*/  IMAD.MOV R7, RZ, RZ, -R7 ;  /* 0x000000ffff077224 */ /* 0x000fe200078e0a07 */
[C---:B------:R-:W-:Y:S01]  /*0b70*/  LOP3.LUT R126, R96.reuse, 0xc, RZ, 0xfc, !PT ;  /* 0x0000000c607e7812 */ /* 0x040fe200078efcff */
[----:B------:R-:W-:Y:S01]  /*0b80*/  IMAD.MOV R4, RZ, RZ, -R4 ;  /* 0x000000ffff047224 */ /* 0x000fe200078e0a04 */
[----:B------:R-:W-:Y:S01]  /*0b90*/  LOP3.LUT R124, R96, 0xa, RZ, 0xfc, !PT ;  /* 0x0000000a607c7812 */ /* 0x000fe200078efcff */
[----:B------:R-:W-:Y:S01]  /*0ba0*/  IMAD R7, R2, R7, R13 ;  /* 0x0000000702077224 */ /* 0x000fe200078e020d */
[----:B------:R-:W-:Y:S01]  /*0bb0*/  IABS R21, R126 ;  /* 0x0000007e00157213 */ /* 0x000fe20000000000 */
[----:B------:R-:W-:Y:S01]  /*0bc0*/  IMAD.MOV.U32 R13, RZ, RZ, R8 ;  /* 0x000000ffff0d7224 */ /* 0x000fe200078e0008 */
[----:B------:R-:W-:Y:S01]  /*0bd0*/  LOP3.LUT R128, R96, 0xe, RZ, 0xfc, !PT ;  /* 0x0000000e60807812 */ /* 0x000fe200078efcff */
[----:B------:R-:W-:Y:S01]  /*0be0*/  IMAD R9, R2, R4, R15 ;  /* 0x0000000402097224 */ /* 0x000fe200078e020f */
[----:B------:R-:W-:Y:S01]  /*0bf0*/  IABS R19, R124 ;  /* 0x0000007c00137213 */ /* 0x000fe20000000000 */
[----:B------:R-:W-:Y:S01]  /*0c00*/  IMAD.HI.U32 R4, R6, R13, RZ ;  /* 0x0000000d06047227 */ /* 0x000fe200078e00ff */
[----:B------:R-:W-:-:S02]  /*0c10*/  IABS R23, R128 ;  /* 0x0000008000177213 */ /* 0x000fc40000000000 */
[C---:B------:R-:W-:Y:S01]  /*0c20*/  LOP3.LUT R131, R96.reuse, 0x12, RZ, 0xfc, !PT ;  /* 0x0000001260837812 */ /* 0x040fe200078efcff */
[----:B------:R-:W-:Y:S01]  /*0c30*/  IMAD.MOV.U32 R15, RZ, RZ, R12 ;  /* 0x000000ffff0f7224 */ /* 0x000fe200078e000c */
[----:B------:R-:W-:Y:S01]  /*0c40*/  LOP3.LUT R130, R96, 0x10, RZ, 0xfc, !PT ;  /* 0x0000001060827812 */ /* 0x000fe200078efcff */
[----:B------:R-:W-:Y:S01]  /*0c50*/  IMAD.MOV R12, RZ, RZ, -R4 ;  /* 0x000000ffff0c7224 */ /* 0x000fe200078e0a04 */
[----:B------:R-:W-:Y:S01]  /*0c60*/  IABS R27, R131 ;  /* 0x00000083001b7213 */ /* 0x000fe20000000000 */
[----:B------:R-:W-:Y:S01]  /*0c70*/  IMAD.HI.U32 R4, R6, R17, RZ ;  /* 0x0000001106047227 */ /* 0x000fe200078e00ff */
[----:B------:R-:W-:Y:S02]  /*0c80*/  IABS R25, R130 ;  /* 0x0000008200197213 */ /* 0x000fe40000000000 */
[----:B------:R-:W-:Y:S01]  /*0c90*/  LOP3.LUT R132, R96, 0x14, RZ, 0xfc, !PT ;  /* 0x0000001460847812 */ /* 0x000fe200078efcff */
[----:B------:R-:W-:Y:S01]  /*0ca0*/  IMAD R13, R2, R12, R13 ;  /* 0x0000000c020d7224 */ /* 0x000fe200078e020d */
[----:B------:R-:W-:Y:S01]  /*0cb0*/  LOP3.LUT R133, R96, 0x16, RZ, 0xfc, !PT ;  /* 0x0000001660857812 */ /* 0x000fe200078efcff */
[----:B------:R-:W-:Y:S01]  /*0cc0*/  IMAD.MOV R12, RZ, RZ, -R4 ;  /* 0x000000ffff0c7224 */ /* 0x000fe200078e0a04 */
[----:B------:R-:W-:Y:S01]  /*0cd0*/  IABS R29, R132 ;  /* 0x00000084001d7213 */ /* 0x000fe20000000000 */
[----:B------:R-:W-:Y:S01]  /*0ce0*/  IMAD.HI.U32 R4, R6, R21, RZ ;  /* 0x0000001506047227 */ /* 0x000fe200078e00ff */
[----:B------:R-:W-:-:S02]  /*0cf0*/  IABS R31, R133 ;  /* 0x00000085001f7213 */ /* 0x000fc40000000000 */
[----:B------:R-:W-:Y:S01]  /*0d00*/  LOP3.LUT R134, R96, 0x1e, RZ, 0xfc, !PT ;  /* 0x0000001e60867812 */ /* 0x000fe200078efcff */
[----:B------:R-:W-:Y:S01]  /*0d10*/  IMAD.HI.U32 R8, R6, R15, RZ ;  /* 0x0000000f06087227 */ /* 0x000fe200078e00ff */
[C---:B------:R-:W-:Y:S02]  /*0d20*/  ISETP.GT.U32.AND P5, PT, R2.reuse, R9, PT ;  /* 0x000000090200720c */ /* 0x040fe40003fa4070 */
[----:B------:R-:W-:Y:S01]  /*0d30*/  IABS R37, R134 ;  /* 0x0000008600257213 */ /* 0x000fe20000000000 */
[----:B------:R-:W-:Y:S01]  /*0d40*/  IMAD.MOV R4, RZ, RZ, -R4 ;  /* 0x000000ffff047224 */ /* 0x000fe200078e0a04 */
[C---:B------:R-:W-:Y:S01]  /*0d50*/  ISETP.GT.U32.AND P4, PT, R2.reuse, R7, PT ;  /* 0x000000070200720c */ /* 0x040fe20003f84070 */
[----:B------:R-:W-:Y:S01]  /*0d60*/  IMAD.MOV R14, RZ, RZ, -R8 ;  /* 0x000000ffff0e7224 */ /* 0x000fe200078e0a08 */
[----:B------:R-:W-:Y:S01]  /*0d70*/  ISETP.GT.U32.AND P1, PT, R2, R13, PT ;  /* 0x0000000d0200720c */ /* 0x000fe20003f24070 */
[----:B------:R-:W-:Y:S01]  /*0d80*/  IMAD.HI.U32 R8, R6, R19, RZ ;  /* 0x0000001306087227 */ /* 0x000fe200078e00ff */
[----:B------:R-:W-:-:S02]  /*0d90*/  LOP3.LUT R135, R96, 0x18, RZ, 0xfc, !PT ;  /* 0x0000001860877812 */ /* 0x000fc400078efcff */
[----:B------:R-:W-:Y:S01]  /*0da0*/  LOP3.LUT R136, R96, 0x1a, RZ, 0xfc, !PT ;  /* 0x0000001a60887812 */ /* 0x000fe200078efcff */
[----:B------:R-:W-:Y:S01]  /*0db0*/  IMAD R21, R2, R4, R21 ;  /* 0x0000000402157224 */ /* 0x000fe200078e0215 */
[----:B------:R-:W-:Y:S01]  /*0dc0*/  IABS R35, R135 ;  /* 0x0000008700237213 */ /* 0x000fe20000000000 */
[----:B------:R-:W-:Y:S01]  /*0dd0*/  IMAD.HI.U32 R4, R6, R23, RZ ;  /* 0x0000001706047227 */ /* 0x000fe200078e00ff */
[----:B------:R-:W-:Y:S02]  /*0de0*/  IABS R39, R136 ;  /* 0x0000008800277213 */ /* 0x000fe40000000000 */
[----:B------:R-:W-:Y:S01]  /*0df0*/  LOP3.LUT R137, R96, 0x1c, RZ, 0xfc, !PT ;  /* 0x0000001c60897812 */ /* 0x000fe200078efcff */
[----:B------:R-:W-:Y:S02]  /*0e00*/  IMAD.MOV R8, RZ, RZ, -R8 ;  /* 0x000000ffff087224 */ /* 0x000fe400078e0a08 */
[----:B------:R-:W-:Y:S01]  /*0e10*/  IMAD R17, R2, R12, R17 ;  /* 0x0000000c02117224 */ /* 0x000fe200078e0211 */
[----:B------:R-:W-:Y:S01]  /*0e20*/  IABS R41, R137 ;  /* 0x0000008900297213 */ /* 0x000fe20000000000 */
[----:B------:R-:W-:-:S02]  /*0e30*/  IMAD.MOV R12, RZ, RZ, -R4 ;  /* 0x000000ffff0c7224 */ /* 0x000fc400078e0a04 */
[----:B------:R-:W-:Y:S02]  /*0e40*/  IMAD R19, R2, R8, R19 ;  /* 0x0000000802137224 */ /* 0x000fe400078e0213 */
[----:B------:R-:W-:-:S04]  /*0e50*/  IMAD.HI.U32 R4, R6, R27, RZ ;  /* 0x0000001b06047227 */ /* 0x000fc800078e00ff */
[----:B------:R-:W-:-:S04]  /*0e60*/  IMAD.HI.U32 R8, R6, R25, RZ ;  /* 0x0000001906087227 */ /* 0x000fc800078e00ff */
[----:B------:R-:W-:Y:S02]  /*0e70*/  IMAD R15, R2, R14, R15 ;  /* 0x0000000e020f7224 */ /* 0x000fe400078e020f */
[----:B------:R-:W-:Y:S01]  /*0e80*/  IMAD.MOV R18, RZ, RZ, -R4 ;  /* 0x000000ffff127224 */ /* 0x000fe200078e0a04 */
[----:B------:R-:W-:Y:S01]  /*0e90*/  LOP3.LUT R4, R0, 0x3f, RZ, 0xc0, !PT ;  /* 0x0000003f00047812 */ /* 0x000fe200078ec0ff */
[----:B------:R-:W-:Y:S02]  /*0ea0*/  IMAD.MOV R14, RZ, RZ, -R8 ;  /* 0x000000ffff0e7224 */ /* 0x000fe400078e0a08 */
[----:B------:R-:W-:-:S04]  /*0eb0*/  IMAD.HI.U32 R8, R6, R29, RZ ;  /* 0x0000001d06087227 */ /* 0x000fc800078e00ff */
[----:B------:R-:W-:Y:S02]  /*0ec0*/  IMAD.MOV R8, RZ, RZ, -R8 ;  /* 0x000000ffff087224 */ /* 0x000fe400078e0a08 */
[----:B------:R-:W-:Y:S02]  /*0ed0*/  IMAD R97, R3, 0x40, R4 ;  /* 0x0000004003617824 */ /* 0x000fe400078e0204 */
[C---:B------:R-:W-:Y:S02]  /*0ee0*/  IMAD R29, R2.reuse, R8, R29 ;  /* 0x00000008021d7224 */ /* 0x040fe400078e021d */
[----:B------:R-:W-:Y:S01]  /*0ef0*/  IMAD R23, R2, R12, R23 ;  /* 0x0000000c02177224 */ /* 0x000fe200078e0217 */
[----:B------:R-:W-:Y:S01]  /*0f00*/  IABS R8, R97 ;  /* 0x0000006100087213 */ /* 0x000fe20000000000 */
[----:B------:R-:W-:-:S04]  /*0f10*/  IMAD.HI.U32 R12, R6, R31, RZ ;  /* 0x0000001f060c7227 */ /* 0x000fc800078e00ff */
[----:B------:R-:W-:-:S04]  /*0f20*/  IMAD.HI.U32 R5, R5, R8, RZ ;  /* 0x0000000805057227 */ /* 0x000fc800078e00ff */
[----:B------:R-:W-:Y:S02]  /*0f30*/  IMAD.MOV R12, RZ, RZ, -R12 ;  /* 0x000000ffff0c7224 */ /* 0x000fe400078e0a0c */
[----:B------:R-:W-:-:S04]  /*0f40*/  IMAD.HI.U32 R3, R6, R37, RZ ;  /* 0x0000002506037227 */ /* 0x000fc800078e00ff */
[----:B------:R-:W-:Y:S02]  /*0f50*/  IMAD.MOV R33, RZ, RZ, -R5 ;  /* 0x000000ffff217224 */ /* 0x000fe400078e0a05 */
[----:B------:R-:W-:Y:S02]  /*0f60*/  IMAD R31, R2, R12, R31 ;  /* 0x0000000c021f7224 */ /* 0x000fe400078e021f */
[----:B------:R-:W-:Y:S02]  /*0f70*/  IMAD.MOV R12, RZ, RZ, -R3 ;  /* 0x000000ffff0c7224 */ /* 0x000fe400078e0a03 */
[----:B------:R-:W-:Y:S02]  /*0f80*/  IMAD R3, R16, R33, R8 ;  /* 0x0000002110037224 */ /* 0x000fe400078e0208 */
[----:B------:R-:W-:Y:S02]  /*0f90*/  IMAD R37, R2, R12, R37 ;  /* 0x0000000c02257224 */ /* 0x000fe400078e0225 */
[--C-:B------:R-:W-:Y:S01]  /*0fa0*/  @!P5 IMAD.IADD R9, R9, 0x1, -R2.reuse ;  /* 0x000000010909d824 */ /* 0x100fe200078e0a02 */
[----:B------:R-:W-:Y:S01]  /*0fb0*/  ISETP.GT.U32.AND P0, PT, R16, R3, PT ;  /* 0x000000031000720c */ /* 0x000fe20003f04070 */
[--C-:B------:R-:W-:Y:S01]  /*0fc0*/  @!P4 IMAD.IADD R7, R7, 0x1, -R2.reuse ;  /* 0x000000010707c824 */ /* 0x100fe200078e0a02 */
[C---:B------:R-:W-:Y:S01]  /*0fd0*/  ISETP.GT.U32.AND P6, PT, R2.reuse, R37, PT ;  /* 0x000000250200720c */ /* 0x040fe20003fc4070 */
[----:B------:R-:W-:Y:S01]  /*0fe0*/  @!P1 IMAD.IADD R13, R13, 0x1, -R2 ;  /* 0x000000010d0d9824 */ /* 0x000fe200078e0a02 */
[C---:B------:R-:W-:Y:S01]  /*0ff0*/  ISETP.GT.U32.AND P1, PT, R2.reuse, R15, PT ;  /* 0x0000000f0200720c */ /* 0x040fe20003f24070 */
[----:B------:R-:W-:-:S02]  /*1000*/  IMAD R25, R2, R14, R25 ;  /* 0x0000000e02197224 */ /* 0x000fc400078e0219 */
[C---:B------:R-:W-:Y:S01]  /*1010*/  IMAD R27, R2.reuse, R18, R27 ;  /* 0x00000012021b7224 */ /* 0x040fe200078e021b */
[----:B------:R-:W-:Y:S01]  /*1020*/  ISETP.GT.U32.AND P5, PT, R2, R13, PT ;  /* 0x0000000d0200720c */ /* 0x000fe20003fa4070 */
[----:B------:R-:W-:-:S04]  /*1030*/  IMAD.HI.U32 R5, R6, R35, RZ ;  /* 0x0000002306057227 */ /* 0x000fc800078e00ff */
[----:B------:R-:W-:Y:S01]  /*1040*/  @!P0 IMAD.IADD R3, R3, 0x1, -R16 ;  /* 0x0000000103038824 */ /* 0x000fe200078e0a10 */
[C---:B------:R-:W-:Y:S01]  /*1050*/  ISETP.GT.U32.AND P0, PT, R2.reuse, R7, PT ;  /* 0x000000070200720c */ /* 0x040fe20003f04070 */
[--C-:B------:R-:W-:Y:S01]  /*1060*/  @!P6 IMAD.IADD R37, R37, 0x1, -R2.reuse ;  /* 0x000000012525e824 */ /* 0x100fe200078e0a02 */
[----:B------:R-:W-:Y:S01]  /*1070*/  ISETP.GT.U32.AND P6, PT, R2, R9, PT ;  /* 0x000000090200720c */ /* 0x000fe20003fc4070 */
[--C-:B------:R-:W-:Y:S01]  /*1080*/  @!P1 IMAD.IADD R15, R15, 0x1, -R2.reuse ;  /* 0x000000010f0f9824 */ /* 0x100fe200078e0a02 */
[----:B------:R-:W-:Y:S01]  /*1090*/  ISETP.GT.U32.AND P2, PT, R16, R3, PT ;  /* 0x000000031000720c */ /* 0x000fe20003f44070 */
[----:B------:R-:W-:Y:S01]  /*10a0*/  IMAD.MOV R5, RZ, RZ, -R5 ;  /* 0x000000ffff057224 */ /* 0x000fe200078e0a05 */
[C---:B------:R-:W-:Y:S01]  /*10b0*/  ISETP.GT.U32.AND P4, PT, R2.reuse, R37, PT ;  /* 0x000000250200720c */ /* 0x040fe20003f84070 */
[----:B------:R-:W-:Y:S01]  /*10c0*/  @!P5 IMAD.IADD R13, R13, 0x1, -R2 ;  /* 0x000000010d0dd824 */ /* 0x000fe200078e0a02 */
[----:B------:R-:W-:Y:S01]  /*10d0*/  ISETP.GT.U32.AND P1, PT, R2, R25, PT ;  /* 0x000000190200720c */ /* 0x000fe20003f24070 */
[----:B------:R-:W-:Y:S01]  /*10e0*/  IMAD.HI.U32 R8, R6, R39, RZ ;  /* 0x0000002706087227 */ /* 0x000fe200078e00ff */
[----:B------:R-:W-:-:S03]  /*10f0*/  ISETP.GT.U32.AND P5, PT, R2, R15, PT ;  /* 0x0000000f0200720c */ /* 0x000fc60003fa4070 */
[--C-:B------:R-:W-:Y:S01]  /*1100*/  @!P0 IMAD.IADD R7, R7, 0x1, -R2.reuse ;  /* 0x0000000107078824 */ /* 0x100fe200078e0a02 */
[C---:B------:R-:W-:Y:S01]  /*1110*/  ISETP.GT.U32.AND P0, PT, R2.reuse, R21, PT ;  /* 0x000000150200720c */ /* 0x040fe20003f04070 */
[----:B------:R-:W-:Y:S01]  /*1120*/  @!P6 IMAD.IADD R9, R9, 0x1, -R2 ;  /* 0x000000010909e824 */ /* 0x000fe200078e0a02 */
[C---:B------:R-:W-:Y:S01]  /*1130*/  ISETP.GT.U32.AND P6, PT, R2.reuse, R23, PT ;  /* 0x000000170200720c */ /* 0x040fe20003fc4070 */
[----:B------:R-:W-:Y:S01]  /*1140*/  @!P2 IMAD.IADD R3, R3, 0x1, -R16 ;  /* 0x000000010303a824 */ /* 0x000fe200078e0a10 */
[C---:B------:R-:W-:Y:S01]  /*1150*/  ISETP.GT.U32.AND P2, PT, R2.reuse, R17, PT ;  /* 0x000000110200720c */ /* 0x040fe20003f44070 */
[--C-:B------:R-:W-:Y:S01]  /*1160*/  @!P4 IMAD.IADD R37, R37, 0x1, -R2.reuse ;  /* 0x000000012525c824 */ /* 0x100fe200078e0a02 */
[----:B------:R-:W-:Y:S01]  /*1170*/  ISETP.GT.U32.AND P4, PT, R2, R19, PT ;  /* 0x000000130200720c */ /* 0x000fe20003f84070 */
[--C-:B------:R-:W-:Y:S01]  /*1180*/  @!P1 IMAD.IADD R25, R25, 0x1, -R2.reuse ;  /* 0x0000000119199824 */ /* 0x100fe200078e0a02 */
[----:B------:R-:W0:Y:S01]  /*1190*/  LDS R16, [UR13] ;  /* 0x0000000dff107984 */ /* 0x000e220008000800 */
[----:B------:R-:W-:-:S02]  /*11a0*/  @!P5 IMAD.IADD R15, R15, 0x1, -R2 ;  /* 0x000000010f0fd824 */ /* 0x000fc400078e0a02 */
[C---:B------:R-:W-:Y:S01]  /*11b0*/  IMAD R5, R2.reuse, R5, R35 ;  /* 0x0000000502057224 */ /* 0x040fe200078e0223 */
[----:B------:R-:W-:Y:S01]  /*11c0*/  ISETP.GT.U32.AND P5, PT, R2, R25, PT ;  /* 0x000000190200720c */ /* 0x000fe20003fa4070 */
[--C-:B------:R-:W-:Y:S01]  /*11d0*/  @!P0 IMAD.IADD R21, R21, 0x1, -R2.reuse ;  /* 0x0000000115158824 */ /* 0x100fe200078e0a02 */
[----:B------:R-:W-:Y:S01]  /*11e0*/  ISETP.GE.AND P0, PT, R118, RZ, PT ;  /* 0x000000ff7600720c */ /* 0x000fe20003f06270 */
[--C-:B------:R-:W-:Y:S01]  /*11f0*/  @!P6 IMAD.IADD R23, R23, 0x1, -R2.reuse ;  /* 0x000000011717e824 */ /* 0x100fe200078e0a02 */
[----:B------:R-:W-:Y:S01]  /*1200*/  ISETP.GE.AND P6, PT, R120, RZ, PT ;  /* 0x000000ff7800720c */ /* 0x000fe20003fc6270 */
[--C-:B------:R-:W-:Y:S01]  /*1210*/  @!P2 IMAD.IADD R17, R17, 0x1, -R2.reuse ;  /* 0x000000011111a824 */ /* 0x100fe200078e0a02 */
[----:B------:R-:W-:Y:S01]  /*1220*/  ISETP.GE.AND P2, PT, R96, RZ, PT ;  /* 0x000000ff6000720c */ /* 0x000fe20003f46270 */
[----:B------:R-:W-:Y:S01]  /*1230*/  @!P4 IMAD.IADD R19, R19, 0x1, -R2 ;  /* 0x000000011313c824 */ /* 0x000fe200078e0a02 */
[----:B------:R-:W-:Y:S01]  /*1240*/  ISETP.GE.AND P4, PT, R116, RZ, PT ;  /* 0x000000ff7400720c */ /* 0x000fe20003f86270 */
[----:B------:R-:W-:Y:S01]  /*1250*/  IMAD.MOV R8, RZ, RZ, -R8 ;  /* 0x000000ffff087224 */ /* 0x000fe200078e0a08 */
[----:B------:R-:W-:Y:S01]  /*1260*/  ISETP.GT.U32.AND P1, PT, R2, R17, PT ;  /* 0x000000110200720c */ /* 0x000fe20003f24070 */
[----:B------:R-:W-:-:S02]  /*1270*/  IMAD R12, R49, 0x2, R67 ;  /* 0x00000002310c7824 */ /* 0x000fc400078e0243 */
[--C-:B------:R-:W-:Y:S01]  /*1280*/  @!P5 IMAD.IADD R25, R25, 0x1, -R2.reuse ;  /* 0x000000011919d824 */ /* 0x100fe200078e0a02 */
[----:B------:R-:W-:Y:S01]  /*1290*/  ISETP.GE.AND P5, PT, R126, RZ, PT ;  /* 0x000000ff7e00720c */ /* 0x000fe20003fa6270 */
[----:B------:R-:W-:Y:S01]  /*12a0*/  @!P0 IMAD.MOV R13, RZ, RZ, -R13 ;  /* 0x000000ffff0d8224 */ /* 0x000fe200078e0a0d */
[C---:B------:R-:W-:Y:S01]  /*12b0*/  ISETP.GT.U32.AND P0, PT, R2.reuse, R23, PT ;  /* 0x000000170200720c */ /* 0x040fe20003f04070 */
[----:B------:R-:W-:Y:S01]  /*12c0*/  @!P6 IMAD.MOV R15, RZ, RZ, -R15 ;  /* 0x000000ffff0fe224 */ /* 0x000fe200078e0a0f */
[C---:B------:R-:W-:Y:S01]  /*12d0*/  ISETP.GT.U32.AND P6, PT, R2.reuse, R27, PT ;  /* 0x0000001b0200720c */ /* 0x040fe20003fc4070 */
[----:B------:R-:W-:Y:S01]  /*12e0*/  @!P2 IMAD.MOV R7, RZ, RZ, -R7 ;  /* 0x000000ffff07a224 */ /* 0x000fe200078e0a07 */
[C---:B------:R-:W-:Y:S01]  /*12f0*/  ISETP.GT.U32.AND P2, PT, R2.reuse, R19, PT ;  /* 0x000000130200720c */ /* 0x040fe20003f44070 */
[----:B------:R-:W-:Y:S01]  /*1300*/  @!P4 IMAD.MOV R9, RZ, RZ, -R9 ;  /* 0x000000ffff09c224 */ /* 0x000fe200078e0a09 */
[C---:B------:R-:W-:Y:S01]  /*1310*/  ISETP.GT.U32.AND P4, PT, R2.reuse, R21, PT ;  /* 0x000000150200720c */ /* 0x040fe20003f84070 */
[----:B------:R-:W-:Y:S01]  /*1320*/  @!P1 IMAD.IADD R17, R17, 0x1, -R2 ;  /* 0x0000000111119824 */ /* 0x000fe200078e0a02 */
[C---:B------:R-:W-:Y:S01]  /*1330*/  ISETP.GT.U32.AND P1, PT, R2.reuse, R29, PT ;  /* 0x0000001d0200720c */ /* 0x040fe20003f24070 */
[----:B------:R-:W-:Y:S01]  /*1340*/  IMAD R33, R2, R8, R39 ;  /* 0x0000000802217224 */ /* 0x000fe200078e0227 */
[----:B------:R-:W-:Y:S01]  /*1350*/  LOP3.LUT R8, R111, 0x10, RZ, 0xfc, !PT ;  /* 0x000000106f087812 */ /* 0x000fe200078efcff */
[----:B------:R-:W-:-:S04]  /*1360*/  IMAD.HI.U32 R6, R6, R41, RZ ;  /* 0x0000002906067227 */ /* 0x000fc800078e00ff */
[--C-:B------:R-:W-:Y:S01]  /*1370*/  @!P6 IMAD.IADD R27, R27, 0x1, -R2.reuse ;  /* 0x000000011b1be824 */ /* 0x100fe200078e0a02 */
[----:B------:R-:W-:Y:S01]  /*1380*/  ISETP.GE.AND P6, PT, R128, RZ, PT ;  /* 0x000000ff8000720c */ /* 0x000fe20003fc6270 */
[--C-:B------:R-:W-:Y:S01]  /*1390*/  @!P2 IMAD.IADD R19, R19, 0x1, -R2.reuse ;  /* 0x000000011313a824 */ /* 0x100fe200078e0a02 */
[----:B------:R-:W-:Y:S01]  /*13a0*/  BAR.SYNC.DEFER_BLOCKING 0x0 ;  /* 0x0000000000007b1d */ /* 0x000fe20000010000 */
[----:B------:R-:W-:Y:S01]  /*13b0*/  ISETP.GT.U32.AND P2, PT, R2, R31, PT ;  /* 0x0000001f0200720c */ /* 0x000fe20003f44070 */
[--C-:B------:R-:W-:Y:S01]  /*13c0*/  @!P4 IMAD.IADD R21, R21, 0x1, -R2.reuse ;  /* 0x000000011515c824 */ /* 0x100fe200078e0a02 */
[----:B------:R-:W-:Y:S01]  /*13d0*/  ISETP.GE.AND P4, PT, R122, RZ, PT ;  /* 0x000000ff7a00720c */ /* 0x000fe20003f86270 */
[----:B------:R-:W-:Y:S01]  /*13e0*/  @!P0 IMAD.IADD R23, R23, 0x1, -R2 ;  /* 0x0000000117178824 */ /* 0x000fe200078e0a02 */
[----:B------:R-:W-:Y:S01]  /*13f0*/  ISETP.GE.AND P0, PT, R124, RZ, PT ;  /* 0x000000ff7c00720c */ /* 0x000fe20003f06270 */
[----:B------:R-:W-:Y:S01]  /*1400*/  @!P5 IMAD.MOV R21, RZ, RZ, -R21 ;  /* 0x000000ffff15d224 */ /* 0x000fe200078e0a15 */
[----:B------:R-:W-:Y:S01]  /*1410*/  ISETP.GT.U32.AND P5, PT, R2, R5, PT ;  /* 0x000000050200720c */ /* 0x000fe20003fa4070 */
[----:B------:R-:W-:Y:S01]  /*1420*/  IMAD R14, R49, 0x2, R12 ;  /* 0x00000002310e7824 */ /* 0x000fe200078e020c */
[----:B0-----:R-:W-:Y:S01]  /*1430*/  R2UR UR12, R16 ;  /* 0x00000000100c72ca */ /* 0x001fe200000e0000 */
[----:B------:R-:W-:-:S02]  /*1440*/  IMAD.MOV R6, RZ, RZ, -R6 ;  /* 0x000000ffff067224 */ /* 0x000fc400078e0a06 */
[----:B------:R-:W-:Y:S01]  /*1450*/  @!P6 IMAD.MOV R23, RZ, RZ, -R23 ;  /* 0x000000ffff17e224 */ /* 0x000fe200078e0a17 */
[C---:B------:R-:W-:Y:S01]  /*1460*/  ISETP.GT.U32.AND P6, PT, R2.reuse, R33, PT ;  /* 0x000000210200720c */ /* 0x040fe20003fc4070 */
[----:B------:R-:W-:Y:S01]  /*1470*/  @!P2 IMAD.IADD R31, R31, 0x1, -R2 ;  /* 0x000000011f1fa824 */ /* 0x000fe200078e0a02 */
[----:B------:R-:W-:Y:S01]  /*1480*/  ISETP.GT.U32.AND P2, PT, R2, R27, PT ;  /* 0x0000001b0200720c */ /* 0x000fe20003f44070 */
[----:B------:R-:W-:Y:S02]  /*1490*/  IMAD R26, R49, 0x2, R14 ;  /* 0x00000002311a7824 */ /* 0x000fe400078e020e */
[----:B------:R-:W-:Y:S01]  /*14a0*/  @!P1 IMAD.IADD R29, R29, 0x1, -R2 ;  /* 0x000000011d1d9824 */ /* 0x000fe200078e0a02 */
[----:B------:R-:W-:Y:S01]  /*14b0*/  ISETP.GE.AND P1, PT, R130, RZ, PT ;  /* 0x000000ff8200720c */ /* 0x000fe20003f26270 */
[----:B------:R-:W-:Y:S01]  /*14c0*/  IMAD R35, R2, R6, R41 ;  /* 0x0000000602237224 */ /* 0x000fe200078e0229 */
[----:B------:R-:W-:Y:S01]  /*14d0*/  LOP3.LUT R6, R111, 0xa, RZ, 0xfc, !PT ;  /* 0x0000000a6f067812 */ /* 0x000fe200078efcff */
[----:B------:R-:W-:-:S02]  /*14e0*/  IMAD R20, R49, 0x4, R26 ;  /* 0x0000000431147824 */ /* 0x000fc400078e021a */
[----:B------:R-:W-:Y:S01]  /*14f0*/  @!P4 IMAD.MOV R17, RZ, RZ, -R17 ;  /* 0x000000ffff11c224 */ /* 0x000fe200078e0a11 */
[C---:B------:R-:W-:Y:S01]  /*1500*/  ISETP.GT.U32.AND P4, PT, R2.reuse, R29, PT ;  /* 0x0000001d0200720c */ /* 0x040fe20003f84070 */
[--C-:B------:R-:W-:Y:S01]  /*1510*/  @!P5 IMAD.IADD R5, R5, 0x1, -R2.reuse ;  /* 0x000000010505d824 */ /* 0x100fe200078e0a02 */
[----:B------:R-:W-:Y:S01]  /*1520*/  ISETP.GE.AND P5, PT, R133, RZ, PT ;  /* 0x000000ff8500720c */ /* 0x000fe20003fa6270 */
[----:B------:R-:W-:Y:S01]  /*1530*/  @!P2 IMAD.IADD R27, R27, 0x1, -R2 ;  /* 0x000000011b1ba824 */ /* 0x000fe200078e0a02 */
[C---:B------:R-:W-:Y:S01]  /*1540*/  ISETP.GT.U32.AND P2, PT, R2.reuse, R35, PT ;  /* 0x000000230200720c */ /* 0x040fe20003f44070 */
[----:B------:R-:W-:Y:S02]  /*1550*/  IMAD R24, R49, 0x2, R20 ;  /* 0x0000000231187824 */ /* 0x000fe400078e0214 */
[----:B------:R-:W-:Y:S01]  /*1560*/  @!P0 IMAD.MOV R19, RZ, RZ, -R19 ;  /* 0x000000ffff138224 */ /* 0x000fe200078e0a13 */
[C---:B------:R-:W-:Y:S01]  /*1570*/  ISETP.GT.U32.AND P0, PT, R2.reuse, R31, PT ;  /* 0x0000001f0200720c */ /* 0x040fe20003f04070 */
[----:B------:R-:W-:Y:S01]  /*1580*/  @!P6 IMAD.IADD R33, R33, 0x1, -R2 ;  /* 0x000000012121e824 */ /* 0x000fe200078e0a02 */
[----:B------:R-:W-:Y:S01]  /*1590*/  ISETP.GT.U32.AND P6, PT, R2, R5, PT ;  /* 0x000000050200720c */ /* 0x000fe20003fc4070 */
[----:B------:R-:W-:-:S02]  /*15a0*/  IMAD R28, R49, 0x2, R24 ;  /* 0x00000002311c7824 */ /* 0x000fc400078e0218 */
[----:B------:R-:W-:Y:S01]  /*15b0*/  @!P4 IMAD.IADD R29, R29, 0x1, -R2 ;  /* 0x000000011d1dc824 */ /* 0x000fe200078e0a02 */
[----:B------:R-:W-:Y:S01]  /*15c0*/  ISETP.GE.AND P4, PT, R131, RZ, PT ;  /* 0x000000ff8300720c */ /* 0x000fe20003f86270 */
[----:B------:R-:W-:Y:S02]  /*15d0*/  IMAD R30, R49, 0x2, R28 ;  /* 0x00000002311e7824 */ /* 0x000fe400078e021c */
[----:B------:R-:W-:Y:S01]  /*15e0*/  @!P2 IMAD.IADD R35, R35, 0x1, -R2 ;  /* 0x000000012323a824 */ /* 0x000fe200078e0a02 */
[----:B------:R-:W-:Y:S01]  /*15f0*/  ISETP.GT.U32.AND P2, PT, R2, R33, PT ;  /* 0x000000210200720c */ /* 0x000fe20003f44070 */
[----:B------:R-:W-:Y:S02]  /*1600*/  IMAD R32, R49, 0x2, R30 ;  /* 0x0000000231207824 */ /* 0x000fe400078e021e */
[----:B------:R-:W-:Y:S01]  /*1610*/  @!P0 IMAD.IADD R31, R31, 0x1, -R2 ;  /* 0x000000011f1f8824 */ /* 0x000fe200078e0a02 */
[----:B------:R-:W-:Y:S01]  /*1620*/  ISETP.GE.AND P0, PT, R132, RZ, PT ;  /* 0x000000ff8400720c */ /* 0x000fe20003f06270 */
[----:B------:R-:W-:-:S02]  /*1630*/  IMAD R38, R49, 0x2, R32 ;  /* 0x0000000231267824 */ /* 0x000fc400078e0220 */
[----:B------:R-:W-:Y:S01]  /*1640*/  @!P6 IMAD.IADD R5, R5, 0x1, -R2 ;  /* 0x000000010505e824 */ /* 0x000fe200078e0a02 */
[----:B------:R-:W-:Y:S01]  /*1650*/  ISETP.GE.AND P6, PT, R136, RZ, PT ;  /* 0x000000ff8800720c */ /* 0x000fe20003fc6270 */
[----:B------:R-:W-:Y:S01]  /*1660*/  @!P5 IMAD.MOV R31, RZ, RZ, -R31 ;  /* 0x000000ffff1fd224 */ /* 0x000fe200078e0a1f */
[----:B------:R-:W-:Y:S01]  /*1670*/  ISETP.GE.AND P5, PT, R135, RZ, PT ;  /* 0x000000ff8700720c */ /* 0x000fe20003fa6270 */
[C---:B------:R-:W-:Y:S02]  /*1680*/  IMAD R40, R49.reuse, 0x2, R38 ;  /* 0x0000000231287824 */ /* 0x040fe400078e0226 */
[----:B------:R-:W-:Y:S01]  /*1690*/  @!P4 IMAD.MOV R27, RZ, RZ, -R27 ;  /* 0x000000ffff1bc224 */ /* 0x000fe200078e0a1b */
[----:B------:R-:W-:Y:S01]  /*16a0*/  ISETP.GT.U32.AND P4, PT, R2, R35, PT ;  /* 0x000000230200720c */ /* 0x000fe20003f84070 */
[----:B------:R-:W-:Y:S02]  /*16b0*/  IMAD R39, R49, 0x4, R40 ;  /* 0x0000000431277824 */ /* 0x000fe400078e0228 */
[----:B------:R-:W-:Y:S01]  /*16c0*/  @!P2 IMAD.IADD R33, R33, 0x1, -R2 ;  /* 0x000000012121a824 */ /* 0x000fe200078e0a02 */
[----:B------:R-:W-:Y:S01]  /*16d0*/  ISETP.GE.AND P2, PT, R134, RZ, PT ;  /* 0x000000ff8600720c */ /* 0x000fe20003f46270 */
[----:B------:R-:W-:-:S02]  /*16e0*/  IMAD R41, R49, 0x2, R39 ;  /* 0x0000000231297824 */ /* 0x000fc400078e0227 */
[----:B------:R-:W-:Y:S01]  /*16f0*/  @!P6 IMAD.MOV R33, RZ, RZ, -R33 ;  /* 0x000000ffff21e224 */ /* 0x000fe200078e0a21 */
[----:B------:R-:W-:Y:S01]  /*1700*/  ISETP.GE.AND P6, PT, R97, RZ, PT ;  /* 0x000000ff6100720c */ /* 0x000fe20003fc6270 */
[C---:B------:R-:W-:Y:S02]  /*1710*/  IMAD R42, R49.reuse, 0x2, R41 ;  /* 0x00000002312a7824 */ /* 0x040fe400078e0229 */
[----:B------:R-:W-:Y:S01]  /*1720*/  @!P5 IMAD.MOV R5, RZ, RZ, -R5 ;  /* 0x000000ffff05d224 */ /* 0x000fe200078e0a05 */
[----:B------:R-:W-:Y:S01]  /*1730*/  ISETP.NE.AND P5, PT, R10, RZ, PT ;  /* 0x000000ff0a00720c */ /* 0x000fe20003fa5270 */
[----:B------:R-:W-:Y:S02]  /*1740*/  IMAD R46, R49, 0x2, R42 ;  /* 0x00000002312e7824 */ /* 0x000fe400078e022a */
[----:B------:R-:W-:Y:S01]  /*1750*/  @!P4 IMAD.IADD R35, R35, 0x1, -R2 ;  /* 0x000000012323c824 */ /* 0x000fe200078e0a02 */
[----:B------:R-:W-:Y:S01]  /*1760*/  ISETP.GE.AND P4, PT, R137, RZ, PT ;  /* 0x000000ff8900720c */ /* 0x000fe20003f86270 */
[----:B------:R-:W-:-:S02]  /*1770*/  IMAD R43, R49, 0x2, R46 ;  /* 0x00000002312b7824 */ /* 0x000fc400078e022e */
[----:B------:R-:W-:Y:S01]  /*1780*/  @!P2 IMAD.MOV R37, RZ, RZ, -R37 ;  /* 0x000000ffff25a224 */ /* 0x000fe200078e0a25 */
[----:B------:R-:W-:Y:S01]  /*1790*/  ISETP.NE.AND P2, PT, R11, RZ, PT ;  /* 0x000000ff0b00720c */ /* 0x000fe20003f45270 */
[C---:B------:R-:W-:Y:S02]  /*17a0*/  IMAD R44, R49.reuse, 0x2, R43 ;  /* 0x00000002312c7824 */ /* 0x040fe400078e022b */
[----:B------:R-:W-:Y:S01]  /*17b0*/  @!P6 IMAD.MOV R3, RZ, RZ, -R3 ;  /* 0x000000ffff03e224 */ /* 0x000fe200078e0a03 */
[----:B------:R-:W-:Y:S01]  /*17c0*/  LOP3.LUT P6, RZ, R0, 0x7f, RZ, 0xc0, !PT ;  /* 0x0000007f00ff7812 */ /* 0x000fe200078cc0ff */
[C---:B------:R-:W-:Y:S01]  /*17d0*/  IMAD R48, R49.reuse, 0x2, R44 ;  /* 0x0000000231307824 */ /* 0x040fe200078e022c */
[----:B------:R-:W-:Y:S01]  /*17e0*/  @!P5 LOP3.LUT R3, RZ, R10, RZ, 0x33, !PT ;  /* 0x0000000aff03d212 */ /* 0x000fe200078e33ff */
[----:B------:R-:W-:Y:S01]  /*17f0*/  @!P1 IMAD.MOV R25, RZ, RZ, -R25 ;  /* 0x000000ffff199224 */ /* 0x000fe200078e0a19 */
[----:B------:R-:W-:Y:S01]  /*1800*/  P2R R2, PR, RZ, 0x40 ;  /* 0x00000040ff027803 */ /* 0x000fe20000000000 */
[----:B------:R-:W-:Y:S01]  /*1810*/  IMAD R45, R49, 0x4, R48 ;  /* 0x00000004312d7824 */ /* 0x000fe200078e0230 */
[C---:B------:R-:W-:Y:S01]  /*1820*/  SEL R70, R68.reuse, R9, !P2 ;  /* 0x0000000944467207 */ /* 0x040fe20005000000 */
[----:B------:R-:W-:Y:S01]  /*1830*/  IMAD R3, R3, UR9, RZ ;  /* 0x0000000903037c24 */ /* 0x000fe2000f8e02ff */
[C---:B------:R-:W-:Y:S01]  /*1840*/  SEL R69, R68.reuse, R7, !P2 ;  /* 0x0000000744457207 */ /* 0x040fe20005000000 */
[----:B------:R-:W-:Y:S01]  /*1850*/  @!P0 IMAD.MOV R29, RZ, RZ, -R29 ;  /* 0x000000ffff1d8224 */ /* 0x000fe200078e0a1d */
[C---:B------:R-:W-:Y:S01]  /*1860*/  SEL R71, R68.reuse, R13, !P2 ;  /* 0x0000000d44477207 */ /* 0x040fe20005000000 */
[----:B------:R-:W-:Y:S01]  /*1870*/  @!P4 IMAD.MOV R35, RZ, RZ, -R35 ;  /* 0x000000ffff23c224 */ /* 0x000fe200078e0a23 */
[C---:B------:R-:W-:Y:S01]  /*1880*/  SEL R72, R68.reuse, R15, !P2 ;  /* 0x0000000f44487207 */ /* 0x040fe20005000000 */
[----:B------:R-:W-:Y:S01]  /*1890*/  IMAD.SHL.U32 R2, R3, 0x2, RZ ;  /* 0x0000000203027824 */ /* 0x000fe200078e00ff */
[C---:B------:R-:W-:Y:S01]  /*18a0*/  SEL R73, R68.reuse, R17, !P2 ;  /* 0x0000001144497207 */ /* 0x040fe20005000000 */
[C---:B------:R-:W-:Y:S01]  /*18b0*/  IMAD R9, R49.reuse, 0x2, R45 ;  /* 0x0000000231097824 */ /* 0x040fe200078e022d */
[----:B------:R-:W-:Y:S01]  /*18c0*/  SEL R74, R68, R19, !P2 ;  /* 0x00000013444a7207 */ /* 0x000fe20005000000 */
[----:B------:R-:W-:Y:S01]  /*18d0*/  IMAD R15, R4, UR11, RZ ;  /* 0x0000000b040f7c24 */ /* 0x000fe2000f8e02ff */
[C---:B------:R-:W-:Y:S01]  /*18e0*/  SEL R75, R68.reuse, R21, !P2 ;  /* 0x00000015444b7207 */ /* 0x040fe20005000000 */
[----:B------:R-:W-:Y:S01]  /*18f0*/  IMAD R47, R49, 0x2, R9 ;  /* 0x00000002312f7824 */ /* 0x000fe200078e0209 */
[----:B------:R-:W-:-:S02]  /*1900*/  SEL R77, R68, R23, !P2 ;  /* 0x00000017444d7207 */ /* 0x000fc40005000000 */
[C---:B------:R-:W-:Y:S01]  /*1910*/  SEL R88, R68.reuse, R25, !P2 ;  /* 0x0000001944587207 */ /* 0x040fe20005000000 */
[C---:B------:R-:W-:Y:S01]  /*1920*/  IMAD R10, R49.reuse, 0x2, R47 ;  /* 0x00000002310a7824 */ /* 0x040fe200078e022f */
[C---:B------:R-:W-:Y:S02]  /*1930*/  SEL R90, R68.reuse, R27, !P2 ;  /* 0x0000001b445a7207 */ /* 0x040fe40005000000 */
[C---:B------:R-:W-:Y:S01]  /*1940*/  SEL R92, R68.reuse, R29, !P2 ;  /* 0x0000001d445c7207 */ /* 0x040fe20005000000 */
[C---:B------:R-:W-:Y:S01]  /*1950*/  IMAD R50, R49.reuse, 0x2, R10 ;  /* 0x0000000231327824 */ /* 0x040fe200078e020a */
[C---:B------:R-:W-:Y:S02]  /*1960*/  SEL R94, R68.reuse, R31, !P2 ;  /* 0x0000001f445e7207 */ /* 0x040fe40005000000 */
[C---:B------:R-:W-:Y:S01]  /*1970*/  SEL R98, R68.reuse, R5, !P2 ;  /* 0x0000000544627207 */ /* 0x040fe20005000000 */
[----:B------:R-:W-:Y:S01]  /*1980*/  IMAD R4, R49, 0x2, R50 ;  /* 0x0000000231047824 */ /* 0x000fe200078e0232 */
[----:B------:R-:W-:-:S02]  /*1990*/  SEL R34, R68, R33, !P2 ;  /* 0x0000002144227207 */ /* 0x000fc40005000000 */
[C---:B------:R-:W-:Y:S01]  /*19a0*/  SEL R66, R68.reuse, R35, !P2 ;  /* 0x0000002344427207 */ /* 0x040fe20005000000 */
[----:B------:R-:W-:Y:S01]  /*19b0*/  IMAD R13, R49, 0x2, R4 ;  /* 0x00000002310d7824 */ /* 0x000fe200078e0204 */
[----:B------:R-:W-:Y:S02]  /*19c0*/  SEL R68, R68, R37, !P2 ;  /* 0x0000002544447207 */ /* 0x000fe40005000000 */
[----:B-----5:R-:W-:Y:S02]  /*19d0*/  IADD3 R31, P2, PT, R2, UR16, RZ ;  /* 0x00000010021f7c10 */ /* 0x020fe4000ff5e0ff */
[----:B------:R-:W-:Y:S02]  /*19e0*/  PLOP3.LUT P1, PT, PT, PT, UP1, 0x80, 0x8 ;  /* 0x000000000008781c */ /* 0x000fe40003f2f018 */
[----:B------:R-:W-:Y:S02]  /*19f0*/  LEA.HI.X.SX32 R33, R3, UR17, 0x1, P2 ;  /* 0x0000001103217c11 */ /* 0x000fe400090f0eff */
[----:B------:R-:W-:-:S02]  /*1a00*/  LEA R18, P4, R12, R31, 0x1 ;  /* 0x0000001f0c127211 */ /* 0x000fc400078808ff */
[----:B------:R-:W-:Y:S02]  /*1a10*/  LEA R16, P2, R20, R31, 0x1 ;  /* 0x0000001f14107211 */ /* 0x000fe400078408ff */
[----:B------:R-:W-:Y:S02]  /*1a20*/  LEA.HI.X.SX32 R19, R12, R33, 0x1, P4 ;  /* 0x000000210c137211 */ /* 0x000fe400020f0eff */
[-C--:B------:R-:W-:Y:S02]  /*1a30*/  LEA R10, P5, R14, R31.reuse, 0x1 ;  /* 0x0000001f0e0a7211 */ /* 0x080fe400078a08ff */
[----:B------:R-:W-:Y:S02]  /*1a40*/  LEA R36, P4, R24, R31, 0x1 ;  /* 0x0000001f18247211 */ /* 0x000fe400078808ff */
[-C--:B------:R-:W-:Y:S02]  /*1a50*/  LEA.HI.X.SX32 R17, R20, R33.reuse, 0x1, P2 ;  /* 0x0000002114117211 */ /* 0x080fe400010f0eff */
[----:B------:R-:W-:-:S02]  /*1a60*/  LEA.HI.X.SX32 R11, R14, R33, 0x1, P5 ;  /* 0x000000210e0b7211 */ /* 0x000fc400028f0eff */
[----:B------:R-:W-:Y:S02]  /*1a70*/  LEA.HI.X.SX32 R37, R24, R33, 0x1, P4 ;  /* 0x0000002118257211 */ /* 0x000fe400020f0eff */
[-C--:B------:R-:W-:Y:S02]  /*1a80*/  LEA R64, P2, R32, R31.reuse, 0x1 ;  /* 0x0000001f20407211 */ /* 0x080fe400078408ff */
[-C--:B------:R-:W-:Y:S02]  /*1a90*/  LEA R22, P5, R39, R31.reuse, 0x1 ;  /* 0x0000001f27167211 */ /* 0x080fe400078a08ff */
[----:B------:R-:W-:Y:S02]  /*1aa0*/  LEA R62, P4, R38, R31, 0x1 ;  /* 0x0000001f263e7211 */ /* 0x000fe400078808ff */
[----:B------:R-:W-:Y:S02]  /*1ab0*/  ISETP.LT.AND P1, PT, R8, UR8, P1 ;  /* 0x0000000808007c0c */ /* 0x000fe40008f21270 */
[----:B------:R-:W-:-:S02]  /*1ac0*/  LEA.HI R8, R0, 0x3e, RZ, 0x1a ;  /* 0x0000003e00087811 */ /* 0x000fc400078fd0ff */
[-C--:B------:R-:W-:Y:S02]  /*1ad0*/  LEA.HI.X.SX32 R65, R32, R33.reuse, 0x1, P2 ;  /* 0x0000002120417211 */ /* 0x080fe400010f0eff */
[-C--:B------:R-:W-:Y:S01]  /*1ae0*/  LEA.HI.X.SX32 R23, R39, R33.reuse, 0x1, P5 ;  /* 0x0000002127177211 */ /* 0x080fe200028f0eff */
[----:B------:R-:W-:Y:S01]  /*1af0*/  IMAD R85, R8, UR10, RZ ;  /* 0x0000000a08557c24 */ /* 0x000fe2000f8e02ff */
[----:B------:R-:W-:Y:S02]  /*1b00*/  LEA.HI.X.SX32 R63, R38, R33, 0x1, P4 ;  /* 0x00000021263f7211 */ /* 0x000fe400020f0eff */
[-C--:B------:R-:W-:Y:S02]  /*1b10*/  LEA R20, P2, R41, R31.reuse, 0x1 ;  /* 0x0000001f29147211 */ /* 0x080fe400078408ff */
[-C--:B------:R-:W-:Y:S02]  /*1b20*/  LEA R60, P5, R43, R31.reuse, 0x1 ;  /* 0x0000001f2b3c7211 */ /* 0x080fe400078a08ff */
[----:B------:R-:W-:-:S02]  /*1b30*/  LEA R56, P4, R45, R31, 0x1 ;  /* 0x0000001f2d387211 */ /* 0x000fc400078808ff */
[-C--:B------:R-:W-:Y:S02]  /*1b40*/  LEA.HI.X.SX32 R21, R41, R33.reuse, 0x1, P2 ;  /* 0x0000002129157211 */ /* 0x080fe400010f0eff */
[-C--:B------:R-:W-:Y:S02]  /*1b50*/  LEA.HI.X.SX32 R61, R43, R33.reuse, 0x1, P5 ;  /* 0x000000212b3d7211 */ /* 0x080fe400028f0eff */
[----:B------:R-:W-:Y:S02]  /*1b60*/  LEA.HI.X.SX32 R57, R45, R33, 0x1, P4 ;  /* 0x000000212d397211 */ /* 0x000fe400020f0eff */
[-C--:B------:R-:W-:Y:S02]  /*1b70*/  LEA R58, P2, R44, R31.reuse, 0x1 ;  /* 0x0000001f2c3a7211 */ /* 0x080fe400078408ff */
[-C--:B------:R-:W-:Y:S02]  /*1b80*/  LEA R8, P5, R103, R31.reuse, 0x1 ;  /* 0x0000001f67087211 */ /* 0x080fe400078a08ff */
[----:B------:R-:W-:-:S02]  /*1b90*/  LEA RZ, P4, R47, R31, 0x1 ;  /* 0x0000001f2fff7211 */ /* 0x000fc400078808ff */
[-C--:B------:R-:W-:Y:S02]  /*1ba0*/  LEA.HI.X.SX32 R59, R44, R33.reuse, 0x1, P2 ;  /* 0x000000212c3b7211 */ /* 0x080fe400010f0eff */
[-C--:B------:R-:W-:Y:S02]  /*1bb0*/  LEA.HI.X.SX32 R103, R103, R33.reuse, 0x1, P5 ;  /* 0x0000002167677211 */ /* 0x080fe400028f0eff */
[----:B------:R-:W-:Y:S02]  /*1bc0*/  LEA.HI.X.SX32 R47, R47, R33, 0x1, P4 ;  /* 0x000000212f2f7211 */ /* 0x000fe400020f0eff */
[-C--:B------:R-:W-:Y:S02]  /*1bd0*/  LEA RZ, P2, R50, R31.reuse, 0x1 ;  /* 0x0000001f32ff7211 */ /* 0x080fe400078408ff */
[-C--:B------:R-:W-:Y:S02]  /*1be0*/  LEA R44, P5, R9, R31.reuse, 0x1 ;  /* 0x0000001f092c7211 */ /* 0x080fe400078a08ff */
[----:B------:R-:W-:-:S02]  /*1bf0*/  LEA RZ, P4, R4, R31, 0x1 ;  /* 0x0000001f04ff7211 */ /* 0x000fc400078808ff */
[-C--:B------:R-:W-:Y:S02]  /*1c00*/  LEA.HI.X.SX32 R51, R50, R33.reuse, 0x1, P2 ;  /* 0x0000002132337211 */ /* 0x080fe400010f0eff */
[-C--:B------:R-:W-:Y:S02]  /*1c10*/  LEA.HI.X.SX32 R45, R9, R33.reuse, 0x1, P5 ;  /* 0x00000021092d7211 */ /* 0x080fe400028f0eff */
[----:B------:R-:W-:Y:S02]  /*1c20*/  LEA.HI.X.SX32 R43, R4, R33, 0x1, P4 ;  /* 0x00000021042b7211 */ /* 0x000fe400020f0eff */
[-C--:B------:R-:W-:Y:S02]  /*1c30*/  LEA R100, P2, R123, R31.reuse, 0x1 ;  /* 0x0000001f7b647211 */ /* 0x080fe400078408ff */
[-C--:B------:R-:W-:Y:S02]  /*1c40*/  LEA R54, P5, R26, R31.reuse, 0x1 ;  /* 0x0000001f1a367211 */ /* 0x080fe400078a08ff */
[----:B------:R-:W-:-:S02]  /*1c50*/  LEA R24, P4, R28, R31, 0x1 ;  /* 0x0000001f1c187211 */ /* 0x000fc400078808ff */
[-C--:B------:R-:W-:Y:S02]  /*1c60*/  LEA.HI.X.SX32 R123, R123, R33.reuse, 0x1, P2 ;  /* 0x000000217b7b7211 */ /* 0x080fe400010f0eff */
[-C--:B------:R-:W-:Y:S02]  /*1c70*/  LEA.HI.X.SX32 R55, R26, R33.reuse, 0x1, P5 ;  /* 0x000000211a377211 */ /* 0x080fe400028f0eff */
[----:B------:R-:W-:Y:S02]  /*1c80*/  LEA.HI.X.SX32 R25, R28, R33, 0x1, P4 ;  /* 0x000000211c197211 */ /* 0x000fe400020f0eff */
[----:B------:R-:W-:Y:S02]  /*1c90*/  PLOP3.LUT P0, PT, PT, PT, UP1, 0x80, 0x8 ;  /* 0x000000000008781c */ /* 0x000fe40003f0f018 */
[-C--:B------:R-:W-:Y:S02]  /*1ca0*/  LEA R38, P2, R30, R31.reuse, 0x1 ;  /* 0x0000001f1e267211 */ /* 0x080fe400078408ff */
[----:B------:R-:W-:-:S02]  /*1cb0*/  LEA R26, P5, R40, R31, 0x1 ;  /* 0x0000001f281a7211 */ /* 0x000fc400078a08ff */
[----:B------:R-:W-:Y:S02]  /*1cc0*/  LEA R28, P4, R42, R31, 0x1 ;  /* 0x0000001f2a1c7211 */ /* 0x000fe400078808ff */
[----:B------:R-:W-:Y:S02]  /*1cd0*/  ISETP.LT.AND P0, PT, R6, UR8, P0 ;  /* 0x0000000806007c0c */ /* 0x000fe40008701270 */
[-C--:B------:R-:W-:Y:S02]  /*1ce0*/  LEA.HI.X.SX32 R39, R30, R33.reuse, 0x1, P2 ;  /* 0x000000211e277211 */ /* 0x080fe400010f0eff */
[-C--:B------:R-:W-:Y:S02]  /*1cf0*/  LEA.HI.X.SX32 R27, R40, R33.reuse, 0x1, P5 ;  /* 0x00000021281b7211 */ /* 0x080fe400028f0eff */
[----:B------:R-:W-:Y:S02]  /*1d00*/  LEA.HI.X.SX32 R29, R42, R33, 0x1, P4 ;  /* 0x000000212a1d7211 */ /* 0x000fe400020f0eff */
[----:B------:R-:W-:-:S02]  /*1d10*/  LEA.HI R5, R0, 0xe, RZ, 0x1a ;  /* 0x0000000e00057811 */ /* 0x000fc400078fd0ff */
[----:B------:R-:W-:Y:S02]  /*1d20*/  LEA.HI R6, R0, 0x1e, RZ, 0x1a ;  /* 0x0000001e00067811 */ /* 0x000fe400078fd0ff */
[-C--:B------:R-:W-:Y:S01]  /*1d30*/  LEA R52, P2, R48, R31.reuse, 0x1 ;  /* 0x0000001f30347211 */ /* 0x080fe200078408ff */
[----:B------:R-:W-:Y:S01]  /*1d40*/  IMAD R5, R5, UR10, RZ ;  /* 0x0000000a05057c24 */ /* 0x000fe2000f8e02ff */
[CC--:B------:R-:W-:Y:S01]  /*1d50*/  LEA RZ, P5, R13.reuse, R31.reuse, 0x1 ;  /* 0x0000001f0dff7211 */ /* 0x0c0fe200078a08ff */
[----:B------:R-:W-:Y:S01]  /*1d60*/  IMAD R6, R6, UR10, RZ ;  /* 0x0000000a06067c24 */ /* 0x000fe2000f8e02ff */
[----:B------:R-:W-:Y:S02]  /*1d70*/  LEA R101, P4, R102, R31, 0x1 ;  /* 0x0000001f66657211 */ /* 0x000fe400078808ff */
[-C--:B------:R-:W-:Y:S02]  /*1d80*/  LEA.HI.X.SX32 R53, R48, R33.reuse, 0x1, P2 ;  /* 0x0000002130357211 */ /* 0x080fe400010f0eff */
[----:B------:R-:W-:-:S02]  /*1d90*/  LEA.HI.X.SX32 R41, R13, R33, 0x1, P5 ;  /* 0x000000210d297211 */ /* 0x000fc400028f0eff */
[----:B------:R-:W-:Y:S02]  /*1da0*/  LEA.HI.X.SX32 R102, R102, R33, 0x1, P4 ;  /* 0x0000002166667211 */ /* 0x000fe400020f0eff */
[----:B------:R-:W-:Y:S02]  /*1db0*/  LEA.HI R7, R0, 0x2e, RZ, 0x1a ;  /* 0x0000002e00077811 */ /* 0x000fe400078fd0ff */
[CC--:B------:R-:W-:Y:S02]  /*1dc0*/  LEA R48, P5, R46.reuse, R31.reuse, 0x1 ;  /* 0x0000001f2e307211 */ /* 0x0c0fe400078a08ff */
[----:B------:R-:W-:Y:S01]  /*1dd0*/  LEA R32, P4, R67, R31, 0x1 ;  /* 0x0000001f43207211 */ /* 0x000fe200078808ff */
[----:B------:R-:W-:Y:S01]  /*1de0*/  IMAD R7, R7, UR10, RZ ;  /* 0x0000000a07077c24 */ /* 0x000fe2000f8e02ff */
[-C--:B------:R-:W-:Y:S01]  /*1df0*/  LEA.HI.X.SX32 R49, R46, R33.reuse, 0x1, P5 ;  /* 0x000000212e317211 */ /* 0x080fe200028f0eff */
[----:B------:R-:W-:Y:S01]  /*1e00*/  UIADD3 UR10, UPT, UPT, UR13, 0x6000, URZ ;  /* 0x000060000d0a7890 */ /* 0x000fe2000fffe0ff */
[----:B------:R-:W-:-:S02]  /*1e10*/  LEA.HI.X.SX32 R67, R67, R33, 0x1, P4 ;  /* 0x0000002143437211 */ /* 0x000fc400020f0eff */
[CC--:B------:R-:W-:Y:S02]  /*1e20*/  LEA R78, P5, R5.reuse, R31.reuse, 0x1 ;  /* 0x0000001f054e7211 */ /* 0x0c0fe400078a08ff */
[C---:B------:R-:W-:Y:S02]  /*1e30*/  LEA R80, P4, R6.reuse, R31, 0x1 ;  /* 0x0000001f06507211 */ /* 0x040fe400078808ff */
[-C--:B------:R-:W-:Y:S02]  /*1e40*/  LEA.HI.X.SX32 R79, R5, R33.reuse, 0x1, P5 ;  /* 0x00000021054f7211 */ /* 0x080fe400028f0eff */
[----:B------:R-:W-:Y:S02]  /*1e50*/  LEA.HI.X.SX32 R81, R6, R33, 0x1, P4 ;  /* 0x0000002106517211 */ /* 0x000fe400020f0eff */
[----:B------:R-:W-:Y:S02]  /*1e60*/  LEA R76, P2, R15, UR18, 0x1 ;  /* 0x000000120f4c7c11 */ /* 0x000fe4000f8408ff */
[----:B------:R-:W-:-:S02]  /*1e70*/  LEA R82, P5, R7, R31, 0x1 ;  /* 0x0000001f07527211 */ /* 0x000fc400078a08ff */
[----:B------:R-:W-:Y:S02]  /*1e80*/  LEA R84, P4, R85, R31, 0x1 ;  /* 0x0000001f55547211 */ /* 0x000fe400078808ff */
[----:B------:R-:W-:Y:S02]  /*1e90*/  LEA.HI.X.SX32 R30, R15, UR19, 0x1, P2 ;  /* 0x000000130f1e7c11 */ /* 0x000fe400090f0eff */
[-C--:B------:R-:W-:Y:S02]  /*1ea0*/  LEA.HI.X.SX32 R83, R7, R33.reuse, 0x1, P5 ;  /* 0x0000002107537211 */ /* 0x080fe400028f0eff */
[----:B------:R-:W-:Y:S02]  /*1eb0*/  LEA.HI.X.SX32 R85, R85, R33, 0x1, P4 ;  /* 0x0000002155557211 */ /* 0x000fe400020f0eff */
[----:B------:R-:W-:Y:S01]  /*1ec0*/  LOP3.LUT R5, R111, 0x12, RZ, 0xfc, !PT ;  /* 0x000000126f057812 */ /* 0x000fe200078efcff */
[----:B------:R-:W-:Y:S06]  /*1ed0*/  BRA.U UP0, `(.L_x_5) ;  /* 0x0000000100187547 */ /* 0x000fec000b800000 */
[----:B------:R-:W-:Y:S01]  /*1ee0*/  ELECT P2, URZ, PT ;  /* 0x0000000000ff782f */ /* 0x000fe20003840000 */
[----:B------:R-:W-:Y:S01]  /*1ef0*/  IMAD.MOV.U32 R4, RZ, RZ, 0x1 ;  /* 0x00000001ff047424 */ /* 0x000fe200078e00ff */
[----:B------:R-:W-:Y:S01]  /*1f00*/  UMOV UR6, 0x40 ;  /* 0x0000004000067882 */ /* 0x000fe20000000000 */
[----:B------:R-:W-:Y:S01]  /*1f10*/  UVIRTCOUNT.DEALLOC.SMPOOL 0x80 ;  /* 0x000000800000784c */ /* 0x000fe20000000000 */
[----:B------:R-:W-:-:S09]  /*1f20*/  ULEA UR6, UR5, UR6, 0x18 ;  /* 0x0000000605067291 */ /* 0x000fd2000f8ec0ff */
[----:B------:R0:W-:Y:S03]  /*1f30*/  @P2 STS.U8 [UR6], R4 ;  /* 0x00000004ff002988 */ /* 0x0001e60008000006 */
.L_x_5:
[----:B------:R-:W-:Y:S01]  /*1f40*/  UIADD3 UR9, UPT, UPT, UR12, UR4, URZ ;  /* 0x000000040c097290 */ /* 0x000fe2000fffe0ff */
[----:B------:R-:W1:Y:S01]  /*1f50*/  LDC.64 R86, c[0x0][0x3a8] ;  /* 0x0000ea00ff567b82 */ /* 0x000e620000000a00 */
[----:B------:R-:W-:Y:S01]  /*1f60*/  VOTEU.ALL UP2, P6 ;  /* 0x0000000000ff7886 */ /* 0x000fe20003040000 */
[----:B------:R-:W-:Y:S01]  /*1f70*/  VOTEU.ALL UP3, P6 ;  /* 0x0000000000ff7886 */ /* 0x000fe20003060000 */
[----:B------:R-:W-:Y:S01]  /*1f80*/  PLOP3.LUT P4, PT, PT, PT, UP1, 0x80, 0x8 ;  /* 0x000000000008781c */ /* 0x000fe20003f8f018 */
[----:B------:R-:W2:Y:S01]  /*1f90*/  LDCU.64 UR18, c[0x0][0x380] ;  /* 0x00007000ff1277ac */ /* 0x000ea20008000a00 */
[----:B------:R-:W-:Y:S01]  /*1fa0*/  PRMT R14, RZ, 0x7610, R14 ;  /* 0x00007610ff0e7816 */ /* 0x000fe2000000000e */
[----:B------:R-:W-:-:S04]  /*1fb0*/  @!UP2 UIADD3 UR4, UPT, UPT, -UR7, 0x100000, URZ ;  /* 0x001000000704a890 */ /* 0x000fc8000fffe1ff */
[----:B------:R-:W-:Y:S02]  /*1fc0*/  @!UP2 USHF.L.U32 UR5, UR4, 0xb, URZ ;  /* 0x0000000b0405a899 */ /* 0x000fe400080006ff */
[----:B------:R-:W-:Y:S01]  /*1fd0*/  @!UP2 USHF.L.U32 UR4, UR4, 0x1, URZ ;  /* 0x000000010404a899 */ /* 0x000fe200080006ff */
[----:B------:R-:W-:Y:S01]  /*1fe0*/  STTM.16dp32bit_t0_t15.x16 tmem[UR9], RZ ;  /* 0x000000ff000079ed */ /* 0x000fe20008a00009 */
[----:B------:R-:W-:Y:S01]  /*1ff0*/  STTM.16dp32bit_t16_t31.x16 tmem[UR9+0x10], RZ ;  /* 0x000010ff000079ed */ /* 0x000fe20008a20009 */
[----:B------:R-:W3:Y:S02]  /*2000*/  FENCE.VIEW.ASYNC.T ;  /* 0x00000000000073c6 */ /* 0x000ee40000000200 */
[----:B---3--:R-:W-:Y:S01]  /*2010*/  BAR.SYNC.DEFER_BLOCKING 0x0 ;  /* 0x0000000000007b1d */ /* 0x008fe20000010000 */
[----:B------:R-:W-:Y:S02]  /*2020*/  ISETP.LT.AND P4, PT, R5, UR8, P4 ;  /* 0x0000000805007c0c */ /* 0x000fe4000a781270 */
[----:B------:R-:W-:-:S02]  /*2030*/  PRMT R31, RZ, 0x7610, R31 ;  /* 0x00007610ff1f7816 */ /* 0x000fc4000000001f */
[----:B------:R-:W-:Y:S02]  /*2040*/  PRMT R12, RZ, 0x7610, R12 ;  /* 0x00007610ff0c7816 */ /* 0x000fe4000000000c */
[C---:B0-----:R-:W-:Y:S02]  /*2050*/  LOP3.LUT R4, R111.reuse, 0x2, RZ, 0xfc, !PT ;  /* 0x000000026f047812 */ /* 0x041fe400078efcff */
[----:B------:R-:W-:Y:S01]  /*2060*/  PLOP3.LUT P2, PT, PT, PT, UP1, 0x80, 0x8 ;  /* 0x000000000008781c */ /* 0x000fe20003f4f018 */
[----:B------:R-:W0:Y:S02]  /*2070*/  FENCE.VIEW.ASYNC.S ;  /* 0x00000000000073c6 */ /* 0x000e240000000000 */
[----:B0-----:R0:W3:Y:S02]  /*2080*/  @!UP3 SYNCS.EXCH.64 URZ, [UR10], UR4 ;  /* 0x000000040affb5b2 */ /* 0x0010e40008000100 */
[----:B---3--:R-:W-:Y:S01]  /*2090*/  BAR.SYNC.DEFER_BLOCKING 0x0 ;  /* 0x0000000000007b1d */ /* 0x008fe20000010000 */
[----:B-1----:R-:W-:Y:S01]  /*20a0*/  IMAD R13, R111, R86, RZ ;  /* 0x000000566f0d7224 */ /* 0x002fe200078e02ff */
[----:B------:R-:W-:-:S02]  /*20b0*/  PRMT R33, RZ, 0x7610, R33 ;  /* 0x00007610ff217816 */ /* 0x000fc40000000021 */
[C---:B------:R-:W-:Y:S01]  /*20c0*/  LOP3.LUT R9, R111.reuse, 0x1a, RZ, 0xfc, !PT ;  /* 0x0000001a6f097812 */ /* 0x040fe200078efcff */
[C---:B------:R-:W-:Y:S01]  /*20d0*/  IMAD R13, R86.reuse, 0x2, R13 ;  /* 0x00000002560d7824 */ /* 0x040fe200078e020d */
[C---:B------:R-:W-:Y:S02]  /*20e0*/  LOP3.LUT R5, R111.reuse, 0x18, RZ, 0xfc, !PT ;  /* 0x000000186f057812 */ /* 0x040fe400078efcff */
[----:B------:R-:W-:Y:S01]  /*20f0*/  LOP3.LUT R7, R111, 0x20, RZ, 0xfc, !PT ;  /* 0x000000206f077812 */ /* 0x000fe200078efcff */
[----:B------:R-:W-:Y:S01]  /*2100*/  IMAD R15, R86, 0x2, R13 ;  /* 0x00000002560f7824 */ /* 0x000fe200078e020d */
[----:B------:R-:W-:Y:S01]  /*2110*/  PRMT R35, RZ, 0x7610, R35 ;  /* 0x00007610ff237816 */ /* 0x000fe20000000023 */
[----:B0-----:R-:W0:Y:S01]  /*2120*/  LDCU UR4, c[0x0][0x3b0] ;  /* 0x00007600ff0477ac */ /* 0x001e220008000800 */
[----:B------:R-:W-:Y:S01]  /*2130*/  ISETP.LT.AND P2, PT, R4, UR8, P2 ;  /* 0x0000000804007c0c */ /* 0x000fe20009741270 */
[----:B------:R1:W3:Y:S04]  /*2140*/  @P1 LDG.E.U16 R14, desc[UR22][R16.64] ;  /* 0x00000016100e1981 */ /* 0x0002e8000c1e1500 */
[----:B------:R4:W5:Y:S04]  /*2150*/  @P0 LDG.E.U16 R31, desc[UR22][R10.64] ;  /* 0x000000160a1f0981 */ /* 0x000968000c1e1500 */
[----:B------:R0:W3:Y:S01]  /*2160*/  @P4 LDG.E.U16 R33, desc[UR22][R36.64] ;  /* 0x0000001624214981 */ /* 0x0000e2000c1e1500 */
[----:B-1----:R-:W-:-:S03]  /*2170*/  IMAD R17, R86, 0x2, R15 ;  /* 0x0000000256117824 */ /* 0x002fc600078e020f */
[----:B------:R-:W3:Y:S01]  /*2180*/  @P3 LDG.E.U16 R12, desc[UR22][R18.64] ;  /* 0x00000016120c3981 */ /* 0x000ee2000c1e1500 */
[----:B------:R-:W-:Y:S01]  /*2190*/  IMAD R104, R86, 0x2, R17 ;  /* 0x0000000256687824 */ /* 0x000fe200078e0211 */
[----:B----4-:R-:W-:-:S03]  /*21a0*/  LOP3.LUT R11, R111, 0x22, RZ, 0xfc, !PT ;  /* 0x000000226f0b7812 */ /* 0x010fc600078efcff */
[C---:B------:R-:W-:Y:S01]  /*21b0*/  IMAD R89, R86.reuse, 0x2, R104 ;  /* 0x0000000256597824 */ /* 0x040fe200078e0268 */
[----:B------:R-:W-:Y:S02]  /*21c0*/  PLOP3.LUT P4, PT, PT, PT, UP1, 0x80, 0x8 ;  /* 0x000000000008781c */ /* 0x000fe40003f8f018 */
[----:B------:R-:W-:Y:S01]  /*21d0*/  PLOP3.LUT P3, PT, PT, PT, UP1, 0x80, 0x8 ;  /* 0x000000000008781c */ /* 0x000fe20003f6f018 */
[C---:B------:R-:W-:Y:S01]  /*21e0*/  IMAD R91, R86.reuse, 0x2, R89 ;  /* 0x00000002565b7824 */ /* 0x040fe200078e0259 */
[----:B------:R-:W-:Y:S02]  /*21f0*/  ISETP.LT.AND P4, PT, R11, UR8, P4 ;  /* 0x000000080b007c0c */ /* 0x000fe4000a781270 */
[----:B------:R-:W-:Y:S01]  /*2200*/  PLOP3.LUT P0, PT, PT, PT, UP1, 0x80, 0x8 ;  /* 0x000000000008781c */ /* 0x000fe20003f0f018 */
[C---:B------:R-:W-:Y:S01]  /*2210*/  IMAD R93, R86.reuse, 0x4, R91 ;  /* 0x00000004565d7824 */ /* 0x040fe200078e025b */
[----:B------:R-:W-:Y:S02]  /*2220*/  ISETP.LT.AND P3, PT, R9, UR8, P3 ;  /* 0x0000000809007c0c */ /* 0x000fe40009f61270 */
[----:B------:R-:W-:Y:S01]  /*2230*/  ISETP.LT.AND P0, PT, R5, UR8, P0 ;  /* 0x0000000805007c0c */ /* 0x000fe20008701270 */
[----:B------:R-:W-:Y:S01]  /*2240*/  IMAD R95, R86, 0x2, R93 ;  /* 0x00000002565f7824 */ /* 0x000fe200078e025d */
[----:B0-----:R-:W-:-:S02]  /*2250*/  PRMT R37, RZ, 0x7610, R37 ;  /* 0x00007610ff257816 */ /* 0x001fc40000000025 */
[----:B------:R-:W-:Y:S01]  /*2260*/  PLOP3.LUT P1, PT, PT, PT, UP1, 0x80, 0x8 ;  /* 0x000000000008781c */ /* 0x000fe20003f2f018 */
[----:B------:R-:W-:Y:S01]  /*2270*/  IMAD R99, R86, 0x2, R95 ;  /* 0x0000000256637824 */ /* 0x000fe200078e025f */
[----:B------:R-:W-:Y:S02]  /*2280*/  PRMT R16, RZ, 0x7610, R16 ;  /* 0x00007610ff107816 */ /* 0x000fe40000000010 */
[----:B------:R-:W-:Y:S01]  /*2290*/  ISETP.LT.AND P1, PT, R7, UR8, P1 ;  /* 0x0000000807007c0c */ /* 0x000fe20008f21270 */
[----:B------:R0:W4:Y:S01]  /*22a0*/  @P4 LDG.E.U16 R37, desc[UR22][R20.64] ;  /* 0x0000001614254981 */ /* 0x000122000c1e1500 */
[----:B------:R-:W-:-:S03]  /*22b0*/  LOP3.LUT R15, R111, 0x30, RZ, 0xfc, !PT ;  /* 0x000000306f0f7812 */ /* 0x000fc600078efcff */
[----:B------:R-:W3:Y:S01]  /*22c0*/  @P3 LDG.E.U16 R35, desc[UR22][R62.64] ;  /* 0x000000163e233981 */ /* 0x000ee2000c1e1500 */
[----:B------:R-:W-:Y:S02]  /*22d0*/  PLOP3.LUT P3, PT, PT, PT, UP1, 0x80, 0x8 ;  /* 0x000000000008781c */ /* 0x000fe40003f6f018 */
[----:B------:R-:W-:Y:S01]  /*22e0*/  LOP3.LUT R4, R111, 0xc, RZ, 0xfc, !PT ;  /* 0x0000000c6f047812 */ /* 0x000fe200078efcff */
[----:B------:R-:W3:Y:S01]  /*22f0*/  @P0 LDG.E.U16 R16, desc[UR22][R64.64] ;  /* 0x0000001640100981 */ /* 0x000ee2000c1e1500 */
[----:B0-----:R-:W-:Y:S01]  /*2300*/  IMAD R21, R86, 0x2, R99 ;  /* 0x0000000256157824 */ /* 0x001fe200078e0263 */
[----:B------:R-:W-:-:S03]  /*2310*/  PLOP3.LUT P0, PT, PT, PT, UP1, 0x80, 0x8 ;  /* 0x000000000008781c */ /* 0x000fc60003f0f018 */
[C---:B------:R-:W-:Y:S01]  /*2320*/  IMAD R21, R86.reuse, 0x2, R21 ;  /* 0x0000000256157824 */ /* 0x040fe200078e0215 */
[----:B------:R-:W-:Y:S02]  /*2330*/  PRMT R18, RZ, 0x7610, R18 ;  /* 0x00007610ff127816 */ /* 0x000fe40000000012 */
[----:B------:R-:W-:Y:S01]  /*2340*/  ISETP.LT.AND P3, PT, R15, UR8, P3 ;  /* 0x000000080f007c0c */ /* 0x000fe20009f61270 */
[----:B------:R-:W-:Y:S01]  /*2350*/  IMAD R21, R86, 0x2, R21 ;  /* 0x0000000256157824 */ /* 0x000fe200078e0215 */
[----:B------:R-:W-:Y:S02]  /*2360*/  ISETP.LT.AND P0, PT, R4, UR8, P0 ;  /* 0x0000000804007c0c */ /* 0x000fe40008701270 */
[C---:B------:R-:W-:Y:S01]  /*2370*/  LOP3.LUT R17, R111.reuse, 0x2a, RZ, 0xfc, !PT ;  /* 0x0000002a6f117812 */ /* 0x040fe200078efcff */
[----:B------:R0:W3:Y:S01]  /*2380*/  @P1 LDG.E.U16 R18, desc[UR22][R22.64] ;  /* 0x0000001616121981 */ /* 0x0000e2000c1e1500 */
[----:B------:R-:W-:Y:S01]  /*2390*/  PLOP3.LUT P4, PT, PT, PT, UP1, 0x80, 0x8 ;  /* 0x000000000008781c */ /* 0x000fe20003f8f018 */
[----:B------:R-:W-:Y:S01]  /*23a0*/  IMAD R21, R86, 0x2, R21 ;  /* 0x0000000256157824 */ /* 0x000fe200078e0215 */
[----:B------:R-:W-:-:S02]  /*23b0*/  LOP3.LUT R19, R111, 0x32, RZ, 0xfc, !PT ;  /* 0x000000326f137812 */ /* 0x000fc400078efcff */
[----:B------:R-:W-:Y:S02]  /*23c0*/  ISETP.LT.AND P5, PT, R17, UR8, P4 ;  /* 0x0000000811007c0c */ /* 0x000fe4000a7a1270 */
[----:B------:R-:W-:Y:S02]  /*23d0*/  PLOP3.LUT P4, PT, PT, PT, UP1, 0x80, 0x8 ;  /* 0x000000000008781c */ /* 0x000fe40003f8f018 */
[----:B0-----:R-:W-:Y:S01]  /*23e0*/  PRMT R22, RZ, 0x7610, R22 ;  /* 0x00007610ff167816 */ /* 0x001fe20000000016 */
[----:B------:R-:W-:Y:S01]  /*23f0*/  IMAD R23, R86, 0x4, R21 ;  /* 0x0000000456177824 */ /* 0x000fe200078e0215 */
[----:B------:R-:W-:Y:S02]  /*2400*/  PRMT R163, RZ, 0x7610, R163 ;  /* 0x00007610ffa37816 */ /* 0x000fe400000000a3 */
[----:B------:R-:W-:Y:S02]  /*2410*/  LOP3.LUT R13, R111, 0x28, RZ, 0xfc, !PT ;  /* 0x000000286f0d7812 */ /* 0x000fe400078efcff */
[----:B------:R-:W-:Y:S01]  /*2420*/  PLOP3.LUT P1, PT, PT, PT, UP1, 0x80, 0x8 ;  /* 0x000000000008781c */ /* 0x000fe20003f2f018 */
[----:B------:R0:W3:Y:S01]  /*2430*/  @P3 LDG.E.U16 R22, desc[UR22][R56.64] ;  /* 0x0000001638163981 */ /* 0x0000e2000c1e1500 */
[----:B------:R-:W-:-:S02]  /*2440*/  ISETP.LT.AND P4, PT, R19, UR8, P4 ;  /* 0x0000000813007c0c */ /* 0x000fc4000a781270 */
[----:B------:R-:W-:Y:S01]  /*2450*/  ISETP.LT.AND P1, PT, R13, UR8, P1 ;  /* 0x000000080d007c0c */ /* 0x000fe20008f21270 */
[----:B------:R-:W3:Y:S01]  /*2460*/  @P0 LDG.E.U16 R163, desc[UR22][R54.64] ;  /* 0x0000001636a30981 */ /* 0x000ee2000c1e1500 */
[C---:B------:R-:W-:Y:S02]  /*2470*/  LOP3.LUT R6, R111.reuse, 0x14, RZ, 0xfc, !PT ;  /* 0x000000146f067812 */ /* 0x040fe400078efcff */
[----:B------:R-:W-:Y:S01]  /*2480*/  PLOP3.LUT P3, PT, PT, PT, UP1, 0x80, 0x8 ;  /* 0x000000000008781c */ /* 0x000fe20003f6f018 */
[C---:B0-----:R-:W-:Y:S01]  /*2490*/  IMAD R57, R86.reuse, 0x2, R23 ;  /* 0x0000000256397824 */ /* 0x041fe200078e0217 */
[----:B------:R-:W-:Y:S02]  /*24a0*/  LOP3.LUT R21, R111, 0x1c, RZ, 0xfc, !PT ;  /* 0x0000001c6f157812 */ /* 0x000fe400078efcff */
[----:B------:R-:W-:Y:S01]  /*24b0*/  PLOP3.LUT P0, PT, PT, PT, UP1, 0x80, 0x8 ;  /* 0x000000000008781c */ /* 0x000fe20003f0f018 */
[----:B------:R-:W-:Y:S01]  /*24c0*/  IMAD R57, R86, 0x2, R57 ;  /* 0x0000000256397824 */ /* 0x000fe200078e0239 */
[----:B------:R-:W-:-:S02]  /*24d0*/  ISETP.LT.AND P3, PT, R6, UR8, P3 ;  /* 0x0000000806007c0c */ /* 0x000fc40009f61270 */
[----:B------:R-:W-:Y:S01]  /*24e0*/  PRMT R6, RZ, 0x7610, R6 ;  /* 0x00007610ff067816 */ /* 0x000fe20000000006 */
[C---:B------:R-:W-:Y:S01]  /*24f0*/  IMAD R57, R86.reuse, 0x2, R57 ;  /* 0x0000000256397824 */ /* 0x040fe200078e0239 */
[----:B------:R-:W-:Y:S02]  /*2500*/  ISETP.LT.AND P0, PT, R21, UR8, P0 ;  /* 0x0000000815007c0c */ /* 0x000fe40008701270 */
[----:B------:R-:W-:Y:S01]  /*2510*/  PRMT R20, RZ, 0x7610, R20 ;  /* 0x00007610ff147816 */ /* 0x000fe20000000014 */
[C---:B------:R-:W-:Y:S01]  /*2520*/  IMAD R57, R86.reuse, 0x2, R57 ;  /* 0x0000000256397824 */ /* 0x040fe200078e0239 */
[----:B------:R-:W3:Y:S01]  /*2530*/  @P4 LDG.E.U16 R6, desc[UR22][R44.64] ;  /* 0x000000162c064981 */ /* 0x000ee2000c1e1500 */
[C---:B------:R-:W-:Y:S02]  /*2540*/  LOP3.LUT R23, R111.reuse, 0x24, RZ, 0xfc, !PT ;  /* 0x000000246f177812 */ /* 0x040fe400078efcff */
[----:B------:R-:W-:Y:S01]  /*2550*/  PLOP3.LUT P4, PT, PT, PT, UP1, 0x80, 0x8 ;  /* 0x000000000008781c */ /* 0x000fe20003f8f018 */
[----:B------:R-:W3:Y:S01]  /*2560*/  @P1 LDG.E.U16 R20, desc[UR22][R60.64] ;  /* 0x000000163c141981 */ /* 0x000ee2000c1e1500 */
[----:B------:R-:W-:Y:S01]  /*2570*/  PRMT R142, RZ, 0x7610, R142 ;  /* 0x00007610ff8e7816 */ /* 0x000fe2000000008e */
[----:B------:R-:W-:Y:S01]  /*2580*/  IMAD R57, R86, 0x2, R57 ;  /* 0x0000000256397824 */ /* 0x000fe200078e0239 */
[----:B------:R-:W-:-:S02]  /*2590*/  LOP3.LUT R10, R111, 0x16, RZ, 0xfc, !PT ;  /* 0x000000166f0a7812 */ /* 0x000fc400078efcff */
[----:B------:R-:W-:Y:S02]  /*25a0*/  PLOP3.LUT P1, PT, PT, PT, UP1, 0x80, 0x8 ;  /* 0x000000000008781c */ /* 0x000fe40003f2f018 */
[----:B------:R-:W-:Y:S01]  /*25b0*/  ISETP.LT.AND P4, PT, R23, UR8, P4 ;  /* 0x0000000817007c0c */ /* 0x000fe2000a781270 */
[----:B------:R0:W3:Y:S01]  /*25c0*/  @P0 LDG.E.U16 R142, desc[UR22][R26.64] ;  /* 0x000000161a8e0981 */ /* 0x0000e2000c1e1500 */
[----:B------:R-:W-:Y:S01]  /*25d0*/  ISETP.LT.AND P1, PT, R10, UR8, P1 ;  /* 0x000000080a007c0c */ /* 0x000fe20008f21270 */
[C---:B------:R-:W-:Y:S01]  /*25e0*/  IMAD R57, R86.reuse, 0x2, R57 ;  /* 0x0000000256397824 */ /* 0x040fe200078e0239 */
[----:B------:R-:W-:Y:S02]  /*25f0*/  PLOP3.LUT P0, PT, PT, PT, UP1, 0x80, 0x8 ;  /* 0x000000000008781c */ /* 0x000fe40003f0f018 */
[----:B------:R-:W-:Y:S01]  /*2600*/  PRMT R144, RZ, 0x7610, R144 ;  /* 0x00007610ff907816 */ /* 0x000fe20000000090 */
[----:B------:R-:W-:Y:S01]  /*2610*/  IMAD R57, R86, 0x4, R57 ;  /* 0x0000000456397824 */ /* 0x000fe200078e0239 */
[----:B------:R-:W-:-:S02]  /*2620*/  ISETP.LT.AND P0, PT, R111, UR8, P0 ;  /* 0x000000086f007c0c */ /* 0x000fc40008701270 */
[----:B------:R-:W-:Y:S01]  /*2630*/  PRMT R113, RZ, 0x7610, R113 ;  /* 0x00007610ff717816 */ /* 0x000fe20000000071 */
[C---:B------:R-:W-:Y:S01]  /*2640*/  IMAD R57, R86.reuse, 0x2, R57 ;  /* 0x0000000256397824 */ /* 0x040fe200078e0239 */
[----:B------:R-:W-:Y:S01]  /*2650*/  PRMT R165, RZ, 0x7610, R165 ;  /* 0x00007610ffa57816 */ /* 0x000fe200000000a5 */
[----:B------:R1:W3:Y:S01]  /*2660*/  @P4 LDG.E.U16 R144, desc[UR22][R28.64] ;  /* 0x000000161c904981 */ /* 0x0002e2000c1e1500 */
[----:B------:R-:W-:Y:S01]  /*2670*/  PRMT R10, RZ, 0x7610, R10 ;  /* 0x00007610ff0a7816 */ /* 0x000fe2000000000a */
[C---:B------:R-:W-:Y:S01]  /*2680*/  IMAD R57, R86.reuse, 0x2, R57 ;  /* 0x0000000256397824 */ /* 0x040fe200078e0239 */
[C---:B------:R-:W-:Y:S01]  /*2690*/  LOP3.LUT R109, R111.reuse, 0x38, RZ, 0xfc, !PT ;  /* 0x000000386f6d7812 */ /* 0x040fe200078efcff */
[----:B------:R2:W3:Y:S01]  /*26a0*/  @P1 LDG.E.U16 R113, desc[UR22][R38.64] ;  /* 0x0000001626711981 */ /* 0x0004e2000c1e1500 */
[----:B------:R-:W-:Y:S02]  /*26b0*/  PLOP3.LUT P4, PT, PT, PT, UP1, 0x80, 0x8 ;  /* 0x000000000008781c */ /* 0x000fe40003f8f018 */
[----:B0-----:R-:W-:Y:S01]  /*26c0*/  LOP3.LUT R27, R111, 0x26, RZ, 0xfc, !PT ;  /* 0x000000266f1b7812 */ /* 0x001fe200078efcff */
[----:B------:R0:W3:Y:S01]  /*26d0*/  @P3 LDG.E.U16 R165, desc[UR22][R24.64] ;  /* 0x0000001618a53981 */ /* 0x0000e2000c1e1500 */
[----:B------:R-:W-:Y:S01]  /*26e0*/  PLOP3.LUT P3, PT, PT, PT, UP1, 0x80, 0x8 ;  /* 0x000000000008781c */ /* 0x000fe20003f6f018 */
[----:B-1----:R-:W-:Y:S01]  /*26f0*/  IMAD R29, R86, 0x2, R57 ;  /* 0x00000002561d7824 */ /* 0x002fe200078e0239 */
[----:B------:R-:W-:Y:S01]  /*2700*/  ISETP.LT.AND P4, PT, R109, UR8, P4 ;  /* 0x000000086d007c0c */ /* 0x000fe2000a781270 */
[----:B--2---:R-:W-:-:S02]  /*2710*/  IMAD.MOV.U32 R38, RZ, RZ, R8 ;  /* 0x000000ffff267224 */ /* 0x004fc400078e0008 */
[----:B------:R-:W-:Y:S01]  /*2720*/  IMAD.MOV.U32 R39, RZ, RZ, R103 ;  /* 0x000000ffff277224 */ /* 0x000fe200078e0067 */
[----:B------:R-:W-:Y:S01]  /*2730*/  ISETP.LT.AND P3, PT, R27, UR8, P3 ;  /* 0x000000081b007c0c */ /* 0x000fe20009f61270 */
[----:B------:R-:W-:-:S03]  /*2740*/  IMAD R55, R86, 0x2, R29 ;  /* 0x0000000256377824 */ /* 0x000fc600078e021d */
[----:B------:R-:W2:Y:S01]  /*2750*/  @P0 LDG.E.U16 R10, desc[UR22][R38.64] ;  /* 0x00000016260a0981 */ /* 0x000ea2000c1e1500 */
[----:B0-----:R-:W-:Y:S02]  /*2760*/  IADD3 R24, P0, PT, R2, UR18, RZ ;  /* 0x0000001202187c10 */ /* 0x001fe4000ff1e0ff */
[----:B------:R-:W-:Y:S02]  /*2770*/  PRMT R8, RZ, 0x7610, R8 ;  /* 0x00007610ff087816 */ /* 0x000fe40000000008 */
[----:B------:R-:W-:Y:S01]  /*2780*/  LOP3.LUT R25, R111, 0x2c, RZ, 0xfc, !PT ;  /* 0x0000002c6f197812 */ /* 0x000fe200078efcff */
[----:B------:R-:W-:Y:S01]  /*2790*/  IMAD R50, R55, 0x2, R24 ;  /* 0x0000000237327824 */ /* 0x000fe200078e0218 */
[----:B------:R-:W-:Y:S02]  /*27a0*/  PLOP3.LUT P1, PT, PT, PT, UP1, 0x80, 0x8 ;  /* 0x000000000008781c */ /* 0x000fe40003f2f018 */
[----:B------:R-:W-:Y:S02]  /*27b0*/  PRMT R115, RZ, 0x7610, R115 ;  /* 0x00007610ff737816 */ /* 0x000fe40000000073 */
[----:B------:R-:W-:Y:S01]  /*27c0*/  ISETP.LT.AND P1, PT, R25, UR8, P1 ;  /* 0x0000000819007c0c */ /* 0x000fe20008f21270 */
[----:B------:R-:W2:Y:S01]  /*27d0*/  @P4 LDG.E.U16 R8, desc[UR22][R50.64] ;  /* 0x0000001632084981 */ /* 0x000ea2000c1e1500 */
[----:B------:R-:W-:-:S02]  /*27e0*/  LOP3.LUT R105, R111, 0x3c, RZ, 0xfc, !PT ;  /* 0x0000003c6f697812 */ /* 0x000fc400078efcff */
[----:B------:R-:W-:Y:S01]  /*27f0*/  PLOP3.LUT P4, PT, PT, PT, UP1, 0x80, 0x8 ;  /* 0x000000000008781c */ /* 0x000fe20003f8f018 */
[----:B------:R0:W2:Y:S01]  /*2800*/  @P3 LDG.E.U16 R115, desc[UR22][R48.64] ;  /* 0x0000001630733981 */ /* 0x0000a2000c1e1500 */
[----:B------:R-:W-:Y:S01]  /*2810*/  LOP3.LUT R107, R111, 0x3a, RZ, 0xfc, !PT ;  /* 0x0000003a6f6b7812 */ /* 0x000fe200078efcff */
[C---:B------:R-:W-:Y:S01]  /*2820*/  IMAD R55, R86.reuse, 0x2, R55 ;  /* 0x0000000256377824 */ /* 0x040fe200078e0237 */
[----:B------:R-:W-:Y:S02]  /*2830*/  PLOP3.LUT P3, PT, PT, PT, UP1, 0x80, 0x8 ;  /* 0x000000000008781c */ /* 0x000fe40003f6f018 */
[----:B------:R-:W-:Y:S02]  /*2840*/  ISETP.LT.AND P4, PT, R105, UR8, P4 ;  /* 0x0000000869007c0c */ /* 0x000fe4000a781270 */
[----:B------:R-:W-:Y:S02]  /*2850*/  PRMT R146, RZ, 0x7610, R146 ;  /* 0x00007610ff927816 */ /* 0x000fe40000000092 */
[----:B------:R-:W-:Y:S01]  /*2860*/  LEA.HI.X.SX32 R26, R3, UR19, 0x1, P0 ;  /* 0x00000013031a7c11 */ /* 0x000fe200080f0eff */
[----:B0-----:R-:W-:Y:S01]  /*2870*/  IMAD R49, R86, 0x2, R55 ;  /* 0x0000000256317824 */ /* 0x001fe200078e0237 */
[----:B------:R-:W-:-:S02]  /*2880*/  LEA R44, P0, R29, R24, 0x1 ;  /* 0x000000181d2c7211 */ /* 0x000fc400078008ff */
[----:B------:R-:W-:Y:S01]  /*2890*/  ISETP.LT.AND P3, PT, R107, UR8, P3 ;  /* 0x000000086b007c0c */ /* 0x000fe20009f61270 */
[----:B------:R-:W2:Y:S01]  /*28a0*/  @P1 LDG.E.U16 R146, desc[UR22][R52.64] ;  /* 0x0000001634921981 */ /* 0x000ea2000c1e1500 */
[----:B------:R-:W-:Y:S01]  /*28b0*/  PRMT R150, RZ, 0x7610, R150 ;  /* 0x00007610ff967816 */ /* 0x000fe20000000096 */
[--C-:B------:R-:W-:Y:S01]  /*28c0*/  IMAD R40, R49, 0x2, R24.reuse ;  /* 0x0000000231287824 */ /* 0x100fe200078e0218 */
[----:B------:R-:W-:Y:S02]  /*28d0*/  LEA.HI.X.SX32 R45, R29, R26, 0x1, P0 ;  /* 0x0000001a1d2d7211 */ /* 0x000fe400000f0eff */
[----:B------:R-:W-:Y:S02]  /*28e0*/  LOP3.LUT R103, R111, 0x36, RZ, 0xfc, !PT ;  /* 0x000000366f677812 */ /* 0x000fe400078efcff */
[----:B------:R-:W-:Y:S01]  /*28f0*/  PLOP3.LUT P1, PT, PT, PT, UP1, 0x80, 0x8 ;  /* 0x000000000008781c */ /* 0x000fe20003f2f018 */
[----:B------:R-:W-:Y:S01]  /*2900*/  IMAD R42, R55, 0x2, R24 ;  /* 0x00000002372a7824 */ /* 0x000fe200078e0218 */
[----:B------:R-:W-:-:S02]  /*2910*/  LOP3.LUT R29, R111, 0x34, RZ, 0xfc, !PT ;  /* 0x000000346f1d7812 */ /* 0x000fc400078efcff */
[----:B------:R-:W-:Y:S01]  /*2920*/  PRMT R152, RZ, 0x7610, R152 ;  /* 0x00007610ff987816 */ /* 0x000fe20000000098 */
[----:B------:R-:W-:Y:S01]  /*2930*/  IMAD R46, R57, 0x2, R24 ;  /* 0x00000002392e7824 */ /* 0x000fe200078e0218 */
[----:B------:R-:W-:Y:S01]  /*2940*/  PLOP3.LUT P0, PT, PT, PT, UP1, 0x80, 0x8 ;  /* 0x000000000008781c */ /* 0x000fe20003f0f018 */
[----:B------:R-:W5:Y:S01]  /*2950*/  @P4 LDG.E.U16 R150, desc[UR22][R40.64] ;  /* 0x0000001628964981 */ /* 0x000f62000c1e1500 */
[----:B------:R-:W-:Y:S02]  /*2960*/  ISETP.LT.AND P1, PT, R103, UR8, P1 ;  /* 0x0000000867007c0c */ /* 0x000fe40008f21270 */
[----:B------:R-:W-:Y:S01]  /*2970*/  ISETP.LT.AND P0, PT, R29, UR8, P0 ;  /* 0x000000081d007c0c */ /* 0x000fe20008701270 */
[----:B------:R-:W5:Y:S01]  /*2980*/  @P3 LDG.E.U16 R152, desc[UR22][R42.64] ;  /* 0x000000162a983981 */ /* 0x000f62000c1e1500 */
[----:B------:R-:W-:Y:S02]  /*2990*/  LOP3.LUT R24, R111, 0x4, RZ, 0xfc, !PT ;  /* 0x000000046f187812 */ /* 0x000fe400078efcff */
[----:B------:R-:W-:-:S02]  /*29a0*/  PLOP3.LUT P4, PT, PT, PT, UP1, 0x80, 0x8 ;  /* 0x000000000008781c */ /* 0x000fc40003f8f018 */
[----:B------:R-:W-:Y:S02]  /*29b0*/  LOP3.LUT R26, R111, 0x6, RZ, 0xfc, !PT ;  /* 0x000000066f1a7812 */ /* 0x000fe400078efcff */
[----:B------:R-:W-:Y:S02]  /*29c0*/  PLOP3.LUT P3, PT, PT, PT, UP1, 0x80, 0x8 ;  /* 0x000000000008781c */ /* 0x000fe40003f6f018 */
[----:B------:R-:W-:Y:S02]  /*29d0*/  ISETP.LT.AND P4, PT, R24, UR8, P4 ;  /* 0x0000000818007c0c */ /* 0x000fe4000a781270 */
[----:B------:R-:W-:Y:S02]  /*29e0*/  PRMT R117, RZ, 0x7610, R117 ;  /* 0x00007610ff757816 */ /* 0x000fe40000000075 */
[----:B------:R-:W-:Y:S02]  /*29f0*/  PRMT R148, RZ, 0x7610, R148 ;  /* 0x00007610ff947816 */ /* 0x000fe40000000094 */
[----:B------:R-:W-:-:S02]  /*2a00*/  ISETP.LT.AND P3, PT, R26, UR8, P3 ;  /* 0x000000081a007c0c */ /* 0x000fc40009f61270 */
[----:B------:R0:W5:Y:S01]  /*2a10*/  @P1 LDG.E.U16 R117, desc[UR22][R44.64] ;  /* 0x000000162c751981 */ /* 0x000162000c1e1500 */
[----:B------:R-:W-:Y:S02]  /*2a20*/  PRMT R119, RZ, 0x7610, R119 ;  /* 0x00007610ff777816 */ /* 0x000fe40000000077 */
[----:B------:R-:W-:Y:S01]  /*2a30*/  PRMT R4, RZ, 0x7610, R4 ;  /* 0x00007610ff047816 */ /* 0x000fe20000000004 */
[----:B------:R1:W5:Y:S01]  /*2a40*/  @P0 LDG.E.U16 R148, desc[UR22][R46.64] ;  /* 0x000000162e940981 */ /* 0x000362000c1e1500 */
[----:B------:R-:W-:Y:S01]  /*2a50*/  PRMT R121, RZ, 0x7610, R121 ;  /* 0x00007610ff797816 */ /* 0x000fe20000000079 */
[----:B------:R-:W-:Y:S02]  /*2a60*/  IMAD R69, R69, UR4, RZ ;  /* 0x0000000445457c24 */ /* 0x000fe4000f8e02ff */
[----:B------:R-:W-:Y:S01]  /*2a70*/  IMAD.MOV.U32 R48, RZ, RZ, R32 ;  /* 0x000000ffff307224 */ /* 0x000fe200078e0020 */
[----:B------:R1:W5:Y:S01]  /*2a80*/  @P5 LDG.E.U16 R4, desc[UR22][R58.64] ;  /* 0x000000163a045981 */ /* 0x000362000c1e1500 */
[----:B0-----:R-:W-:-:S02]  /*2a90*/  IMAD.MOV.U32 R44, RZ, RZ, R101 ;  /* 0x000000ffff2c7224 */ /* 0x001fc400078e0065 */
[----:B------:R-:W-:Y:S02]  /*2aa0*/  IMAD.MOV.U32 R45, RZ, RZ, R102 ;  /* 0x000000ffff2d7224 */ /* 0x000fe400078e0066 */
[----:B-1----:R-:W-:Y:S02]  /*2ab0*/  IMAD R47, R70, UR4, RZ ;  /* 0x00000004462f7c24 */ /* 0x002fe4000f8e02ff */
[----:B------:R-:W-:Y:S01]  /*2ac0*/  IMAD.MOV.U32 R49, RZ, RZ, R67 ;  /* 0x000000ffff317224 */ /* 0x000fe200078e0043 */
[----:B------:R-:W5:Y:S01]  /*2ad0*/  @P4 LDG.E.U16 R119, desc[UR22][R44.64] ;  /* 0x000000162c774981 */ /* 0x000f62000c1e1500 */
[----:B------:R-:W-:Y:S01]  /*2ae0*/  IMAD R53, R72, UR4, RZ ;  /* 0x0000000448357c24 */ /* 0x000fe2000f8e02ff */
[-C--:B------:R-:W-:Y:S01]  /*2af0*/  LEA R46, P4, R47, R76.reuse, 0x1 ;  /* 0x0000004c2f2e7211 */ /* 0x080fe200078808ff */
[----:B------:R-:W-:Y:S01]  /*2b00*/  IMAD R73, R73, UR4, RZ ;  /* 0x0000000449497c24 */ /* 0x000fe2000f8e02ff */
[-C--:B------:R-:W-:Y:S01]  /*2b10*/  LEA R42, P5, R69, R76.reuse, 0x1 ;  /* 0x0000004c452a7211 */ /* 0x080fe200078a08ff */
[----:B------:R-:W-:Y:S01]  /*2b20*/  IMAD R71, R71, UR4, RZ ;  /* 0x0000000447477c24 */ /* 0x000fe2000f8e02ff */
[----:B------:R-:W5:Y:S01]  /*2b30*/  @P3 LDG.E.U16 R121, desc[UR22][R48.64] ;  /* 0x0000001630793981 */ /* 0x000f62000c1e1500 */
[----:B------:R-:W-:Y:S01]  /*2b40*/  IMAD R75, R75, UR4, RZ ;  /* 0x000000044b4b7c24 */ /* 0x000fe2000f8e02ff */
[----:B------:R-:W-:Y:S01]  /*2b50*/  LEA R52, P3, R53, R76, 0x1 ;  /* 0x0000004c35347211 */ /* 0x000fe200078608ff */
[----:B------:R-:W-:Y:S01]  /*2b60*/  IMAD R77, R77, UR4, RZ ;  /* 0x000000044d4d7c24 */ /* 0x000fe2000f8e02ff */
[----:B------:R-:W-:-:S02]  /*2b70*/  LEA.HI.X.SX32 R47, R47, R30, 0x1, P4 ;  /* 0x0000001e2f2f7211 */ /* 0x000fc400020f0eff */
[----:B------:R-:W-:Y:S01]  /*2b80*/  LEA R54, P4, R73, R76, 0x1 ;  /* 0x0000004c49367211 */ /* 0x000fe200078808ff */
[----:B------:R-:W-:Y:S01]  /*2b90*/  IMAD R57, R74, UR4, RZ ;  /* 0x000000044a397c24 */ /* 0x000fe2000f8e02ff */
[----:B------:R-:W-:Y:S02]  /*2ba0*/  LEA.HI.X.SX32 R43, R69, R30, 0x1, P5 ;  /* 0x0000001e452b7211 */ /* 0x000fe400028f0eff */
[----:B------:R-:W-:Y:S01]  /*2bb0*/  LEA R50, P5, R71, R76, 0x1 ;  /* 0x0000004c47327211 */ /* 0x000fe200078a08ff */
[----:B------:R-:W-:Y:S01]  /*2bc0*/  IMAD.MOV.U32 R41, RZ, RZ, R123 ;  /* 0x000000ffff297224 */ /* 0x000fe200078e007b */
[----:B------:R-:W-:Y:S01]  /*2bd0*/  LEA.HI.X.SX32 R53, R53, R30, 0x1, P3 ;  /* 0x0000001e35357211 */ /* 0x000fe200018f0eff */
        /* <DEDUP_REMOVED lines=8> */
[----:B------:R-:W-:Y:S01]  /*2c60*/  IMAD R127, R98, UR4, RZ ;  /* 0x00000004627f7c24 */ /* 0x000fe2000f8e02ff */
[----:B------:R-:W-:Y:S01]  /*2c70*/  LEA.HI.X.SX32 R59, R75, R30, 0x1, P3 ;  /* 0x0000001e4b3b7211 */ /* 0x000fe200018f0eff */
[----:B------:R-:W-:Y:S01]  /*2c80*/  IMAD R139, R66, UR4, RZ ;  /* 0x00000004428b7c24 */ /* 0x000fe2000f8e02ff */
[----:B------:R-:W-:Y:S01]  /*2c90*/  LEA R64, P3, R65, R76, 0x1 ;  /* 0x0000004c41407211 */ /* 0x000fe200078608ff */
[----:B------:R-:W-:Y:S01]  /*2ca0*/  IMAD R129, R34, UR4, RZ ;  /* 0x0000000422817c24 */ /* 0x000fe2000f8e02ff */
[----:B------:R-:W-:-:S02]  /*2cb0*/  LEA.HI.X.SX32 R61, R77, R30, 0x1, P4 ;  /* 0x0000001e4d3d7211 */ /* 0x000fc400020f0eff */
[----:B------:R-:W-:Y:S01]  /*2cc0*/  LEA R66, P4, R123, R76, 0x1 ;  /* 0x0000004c7b427211 */ /* 0x000fe200078808ff */
[----:B------:R-:W-:Y:S01]  /*2cd0*/  IMAD R125, R94, UR4, RZ ;  /* 0x000000045e7d7c24 */ /* 0x000fe2000f8e02ff */
[----:B------:R-:W-:Y:S01]  /*2ce0*/  LEA.HI.X.SX32 R57, R57, R30, 0x1, P5 ;  /* 0x0000001e39397211 */ /* 0x000fe200028f0eff */
[----:B------:R-:W-:Y:S01]  /*2cf0*/  IMAD.MOV.U32 R40, RZ, RZ, R100 ;  /* 0x000000ffff287224 */ /* 0x000fe200078e0064 */
[----:B------:R-:W-:Y:S02]  /*2d00*/  PRMT R154, RZ, 0x7610, R154 ;  /* 0x00007610ff9a7816 */ /* 0x000fe4000000009a */
[----:B------:R-:W-:Y:S02]  /*2d10*/  LEA R62, P5, R63, R76, 0x1 ;  /* 0x0000004c3f3e7211 */ /* 0x000fe400078a08ff */
[----:B------:R-:W-:Y:S02]  /*2d20*/  LEA.HI.X.SX32 R65, R65, R30, 0x1, P3 ;  /* 0x0000001e41417211 */ /* 0x000fe400018f0eff */
[----:B------:R-:W-:Y:S01]  /*2d30*/  LEA R70, P3, R127, R76, 0x1 ;  /* 0x0000004c7f467211 */ /* 0x000fe200078608ff */
[----:B------:R-:W-:Y:S01]  /*2d40*/  IMAD R141, R68, UR4, RZ ;  /* 0x00000004448d7c24 */ /* 0x000fe2000f8e02ff */
[----:B------:R-:W-:Y:S01]  /*2d50*/  LEA.HI.X.SX32 R67, R123, R30, 0x1, P4 ;  /* 0x0000001e7b437211 */ /* 0x000fe200020f0eff */
[----:B------:R-:W5:Y:S01]  /*2d60*/  @P2 LDG.E.U16 R154, desc[UR22][R40.64] ;  /* 0x00000016289a2981 */ /* 0x000f62000c1e1500 */
[----:B------:R-:W-:-:S02]  /*2d70*/  LEA.HI R28, R0, 0xe, RZ, 0x1a ;  /* 0x0000000e001c7811 */ /* 0x000fc400078fd0ff */
[----:B------:R-:W-:Y:S02]  /*2d80*/  PLOP3.LUT P1, PT, PT, PT, UP1, 0x80, 0x8 ;  /* 0x000000000008781c */ /* 0x000fe40003f2f018 */
[----:B------:R-:W-:Y:S02]  /*2d90*/  LEA R72, P4, R129, R76, 0x1 ;  /* 0x0000004c81487211 */ /* 0x000fe400078808ff */
[----:B------:R-:W-:Y:S02]  /*2da0*/  LEA.HI.X.SX32 R63, R63, R30, 0x1, P5 ;  /* 0x0000001e3f3f7211 */ /* 0x000fe400028f0eff */
[----:B------:R-:W-:Y:S02]  /*2db0*/  LEA R68, P5, R125, R76, 0x1 ;  /* 0x0000004c7d447211 */ /* 0x000fe400078a08ff */
[----:B------:R-:W-:Y:S02]  /*2dc0*/  LEA.HI.X.SX32 R71, R127, R30, 0x1, P3 ;  /* 0x0000001e7f477211 */ /* 0x000fe400018f0eff */
[----:B------:R-:W-:-:S02]  /*2dd0*/  LEA.HI R36, R0, 0x1e, RZ, 0x1a ;  /* 0x0000001e00247811 */ /* 0x000fc400078fd0ff */
[----:B------:R-:W-:Y:S02]  /*2de0*/  PLOP3.LUT P0, PT, PT, PT, UP1, 0x80, 0x8 ;  /* 0x000000000008781c */ /* 0x000fe40003f0f018 */
[----:B------:R-:W-:Y:S02]  /*2df0*/  ISETP.LT.AND P1, PT, R28, UR8, P1 ;  /* 0x000000081c007c0c */ /* 0x000fe40008f21270 */
[C---:B------:R-:W-:Y:S02]  /*2e00*/  LEA.HI R24, R0.reuse, 0x2e, RZ, 0x1a ;  /* 0x0000002e00187811 */ /* 0x040fe400078fd0ff */
[----:B------:R-:W-:Y:S02]  /*2e10*/  LEA.HI R26, R0, 0x3e, RZ, 0x1a ;  /* 0x0000003e001a7811 */ /* 0x000fe400078fd0ff */
[----:B------:R-:W-:Y:S02]  /*2e20*/  PLOP3.LUT P2, PT, PT, PT, UP1, 0x80, 0x8 ;  /* 0x000000000008781c */ /* 0x000fe40003f4f018 */
[----:B------:R-:W-:-:S02]  /*2e30*/  PLOP3.LUT P3, PT, PT, PT, UP1, 0x80, 0x8 ;  /* 0x000000000008781c */ /* 0x000fc40003f6f018 */
[-C--:B------:R-:W-:Y:S02]  /*2e40*/  LEA.HI.X.SX32 R73, R129, R30.reuse, 0x1, P4 ;  /* 0x0000001e81497211 */ /* 0x080fe400020f0eff */
[----:B------:R-:W-:Y:S02]  /*2e50*/  LOP3.LUT R28, R0, 0x3f, RZ, 0xc0, !PT ;  /* 0x0000003f001c7812 */ /* 0x000fe400078ec0ff */
[----:B------:R-:W-:Y:S02]  /*2e60*/  PLOP3.LUT P4, PT, PT, PT, UP1, 0x80, 0x8 ;  /* 0x000000000008781c */ /* 0x000fe40003f8f018 */
[----:B------:R-:W-:Y:S02]  /*2e70*/  LEA.HI.X.SX32 R69, R125, R30, 0x1, P5 ;  /* 0x0000001e7d457211 */ /* 0x000fe400028f0eff */
[----:B------:R-:W-:Y:S02]  /*2e80*/  LEA R74, P5, R139, R76, 0x1 ;  /* 0x0000004c8b4a7211 */ /* 0x000fe400078a08ff */
[----:B------:R-:W-:-:S02]  /*2e90*/  ISETP.LT.AND P0, PT, R36, UR8, P0 ;  /* 0x0000000824007c0c */ /* 0x000fc40008701270 */
[----:B------:R-:W-:Y:S02]  /*2ea0*/  ISETP.LT.AND P2, PT, R24, UR8, P2 ;  /* 0x0000000818007c0c */ /* 0x000fe40009741270 */
[----:B------:R-:W-:Y:S02]  /*2eb0*/  ISETP.LT.AND P3, PT, R26, UR8, P3 ;  /* 0x000000081a007c0c */ /* 0x000fe40009f61270 */
[----:B------:R-:W-:Y:S02]  /*2ec0*/  ISETP.LT.AND P4, PT, R28, UR8, P4 ;  /* 0x000000081c007c0c */ /* 0x000fe4000a781270 */
[----:B------:R-:W-:Y:S02]  /*2ed0*/  LEA.HI.X.SX32 R75, R139, R30, 0x1, P5 ;  /* 0x0000001e8b4b7211 */ /* 0x000fe400028f0eff */
[----:B------:R-:W-:Y:S02]  /*2ee0*/  LEA R76, P5, R141, R76, 0x1 ;  /* 0x0000004c8d4c7211 */ /* 0x000fe400078a08ff */
[----:B------:R-:W-:-:S02]  /*2ef0*/  PRMT R123, RZ, 0x7610, R123 ;  /* 0x00007610ff7b7816 */ /* 0x000fc4000000007b */
[----:B------:R-:W-:Y:S02]  /*2f00*/  PRMT R125, RZ, 0x7610, R125 ;  /* 0x00007610ff7d7816 */ /* 0x000fe4000000007d */
[----:B------:R-:W-:Y:S02]  /*2f10*/  PRMT R127, RZ, 0x7610, R127 ;  /* 0x00007610ff7f7816 */ /* 0x000fe4000000007f */
[----:B------:R-:W-:Y:S01]  /*2f20*/  PRMT R129, RZ, 0x7610, R129 ;  /* 0x00007610ff817816 */ /* 0x000fe20000000081 */
[----:B------:R-:W5:Y:S01]  /*2f30*/  @P1 LDG.E.U16 R123, desc[UR22][R78.64] ;  /* 0x000000164e7b1981 */ /* 0x000f62000c1e1500 */
[----:B------:R-:W-:Y:S02]  /*2f40*/  LEA.HI.X.SX32 R77, R141, R30, 0x1, P5 ;  /* 0x0000001e8d4d7211 */ /* 0x000fe400028f0eff */
[----:B------:R-:W-:Y:S01]  /*2f50*/  PRMT R110, RZ, 0x7610, R110 ;  /* 0x00007610ff6e7816 */ /* 0x000fe2000000006e */
[----:B------:R-:W5:Y:S01]  /*2f60*/  @P0 LDG.E.U16 R125, desc[UR22][R80.64] ;  /* 0x00000016507d0981 */ /* 0x000f62000c1e1500 */
[----:B------:R-:W-:-:S02]  /*2f70*/  PRMT R112, RZ, 0x7610, R112 ;  /* 0x00007610ff707816 */ /* 0x000fc40000000070 */
[----:B------:R-:W-:Y:S01]  /*2f80*/  PRMT R114, RZ, 0x7610, R114 ;  /* 0x00007610ff727816 */ /* 0x000fe20000000072 */
[----:B------:R-:W5:Y:S01]  /*2f90*/  @P2 LDG.E.U16 R127, desc[UR22][R82.64] ;  /* 0x00000016527f2981 */ /* 0x000f62000c1e1500 */
[----:B------:R-:W-:Y:S02]  /*2fa0*/  PRMT R138, RZ, 0x7610, R138 ;  /* 0x00007610ff8a7816 */ /* 0x000fe4000000008a */
[----:B------:R-:W-:Y:S01]  /*2fb0*/  PRMT R139, RZ, 0x7610, R139 ;  /* 0x00007610ff8b7816 */ /* 0x000fe2000000008b */
[----:B------:R-:W5:Y:S01]  /*2fc0*/  @P3 LDG.E.U16 R129, desc[UR22][R84.64] ;  /* 0x0000001654813981 */ /* 0x000f62000c1e1500 */
[----:B------:R-:W-:Y:S02]  /*2fd0*/  PRMT R141, RZ, 0x7610, R141 ;  /* 0x00007610ff8d7816 */ /* 0x000fe4000000008d */
        /* <DEDUP_REMOVED lines=14> */
[----:B------:R-:W-:-:S03]  /*30c0*/  PRMT R161, RZ, 0x7610, R161 ;  /* 0x00007610ffa17816 */ /* 0x000fc600000000a1 */
[----:B------:R-:W5:Y:S04]  /*30d0*/  @P4 LDG.E.U16 R141, desc[UR22][R56.64] ;  /* 0x00000016388d4981 */ /* 0x000f68000c1e1500 */
        /* <DEDUP_REMOVED lines=9> */
[----:B------:R-:W5:Y:S01]  /*3170*/  @P4 LDG.E.U16 R161, desc[UR22][R76.64] ;  /* 0x000000164ca14981 */ /* 0x000f62000c1e1500 */
[----:B------:R-:W-:Y:S01]  /*3180*/  SHF.R.S32.HI R24, RZ, 0x6, R0 ;  /* 0x00000006ff187819 */ /* 0x000fe20000011400 */
[----:B------:R-:W-:-:S03]  /*3190*/  IMAD.SHL.U32 R101, R0, 0x2, RZ ;  /* 0x0000000200657824 */ /* 0x000fc600078e00ff */
[----:B------:R-:W-:Y:S02]  /*31a0*/  SGXT R24, R24, 0x1 ;  /* 0x000000011818781a */ /* 0x000fe40000000200 */
[----:B------:R-:W-:Y:S02]  /*31b0*/  SHF.R.S32.HI R26, RZ, 0x1f, R3 ;  /* 0x0000001fff1a7819 */ /* 0x000fe40000011403 */
[----:B------:R-:W-:Y:S02]  /*31c0*/  LOP3.LUT R24, R24, 0x90, RZ, 0xc0, !PT ;  /* 0x0000009018187812 */ /* 0x000fe400078ec0ff */
[----:B------:R-:W-:Y:S02]  /*31d0*/  SHF.L.U64.HI R3, R3, 0x1, R26 ;  /* 0x0000000103037819 */ /* 0x000fe4000001021a */
[----:B------:R-:W-:Y:S02]  /*31e0*/  LOP3.LUT R101, R24, 0x7e, R101, 0x78, !PT ;  /* 0x0000007e18657812 */ /* 0x000fe400078e7865 */
[----:B------:R-:W-:-:S02]  /*31f0*/  SHF.R.S32.HI R24, RZ, 0x1f, R91 ;  /* 0x0000001fff187819 */ /* 0x000fc4000001145b */
[----:B------:R-:W-:Y:S01]  /*3200*/  LEA R90, P2, R91, R2, 0x1 ;  /* 0x000000025b5a7211 */ /* 0x000fe200078408ff */
[----:B------:R-:W-:-:S04]  /*3210*/  @!UP2 UIADD3 UR4, UPT, UPT, -UR7, 0x100000, URZ ;  /* 0x001000000704a890 */ /* 0x000fc8000fffe1ff */
[----:B------:R-:W-:Y:S02]  /*3220*/  @!UP2 USHF.L.U32 UR5, UR4, 0xb, URZ ;  /* 0x0000000b0405a899 */ /* 0x000fe400080006ff */
[----:B------:R-:W-:Y:S01]  /*3230*/  @!UP2 USHF.L.U32 UR4, UR4, 0x1, URZ ;  /* 0x000000010404a899 */ /* 0x000fe200080006ff */
[----:B------:R-:W-:Y:S02]  /*3240*/  LEA.HI.X R91, R91, R3, R24, 0x1, P2 ;  /* 0x000000035b5b7211 */ /* 0x000fe400010f0c18 */
[----:B------:R-:W-:Y:S02]  /*3250*/  SHF.R.S32.HI R102, RZ, 0x1f, R99 ;  /* 0x0000001fff667819 */ /* 0x000fe40000011463 */
[----:B------:R-:W-:Y:S01]  /*3260*/  LEA R106, P2, R99, R2, 0x1 ;  /* 0x00000002636a7211 */ /* 0x000fe200078408ff */
[----:B------:R-:W-:-:S03]  /*3270*/  VOTEU.ALL UP1, P6 ;  /* 0x0000000000ff7886 */ /* 0x000fc60003020000 */
[----:B------:R-:W-:Y:S02]  /*3280*/  LEA.HI.X R102, R99, R3, R102, 0x1, P2 ;  /* 0x0000000363667211 */ /* 0x000fe400010f0c66 */
[----:B------:R-:W-:Y:S01]  /*3290*/  LOP3.LUT R99, R111, 0x16, RZ, 0xfc, !PT ;  /* 0x000000166f637812 */ /* 0x000fe200078efcff */
[----:B------:R0:W1:Y:S01]  /*32a0*/  @!UP1 SYNCS.EXCH.64 URZ, [UR13+0x6008], UR4 ;  /* 0x006008040dff95b2 */ /* 0x0000620008000100 */
[----:B------:R-:W-:Y:S02]  /*32b0*/  LOP3.LUT R100, R101, 0x20, RZ, 0x3c, !PT ;  /* 0x0000002065647812 */ /* 0x000fe400078e3cff */
[----:B------:R-:W-:Y:S01]  /*32c0*/  SHF.R.S32.HI R28, RZ, 0x1f, R104 ;  /* 0x0000001fff1c7819 */ /* 0x000fe20000011468 */
[----:B------:R-:W-:Y:S01]  /*32d0*/  IMAD R30, R99, R86, RZ ;  /* 0x00000056631e7224 */ /* 0x000fe200078e02ff */
[----:B------:R-:W-:Y:S02]  /*32e0*/  SHF.R.S32.HI R26, RZ, 0x1f, R89 ;  /* 0x0000001fff1a7819 */ /* 0x000fe40000011459 */
[----:B------:R-:W-:-:S02]  /*32f0*/  LEA R140, P0, R104, R2, 0x1 ;  /* 0x00000002688c7211 */ /* 0x000fc400078008ff */
[----:B------:R-:W-:Y:S01]  /*3300*/  LEA R88, P1, R89, R2, 0x1 ;  /* 0x0000000259587211 */ /* 0x000fe200078208ff */
[----:B---3--:R3:W-:Y:S01]  /*3310*/  STS.U16 [R101+UR13+0x400], R12 ;  /* 0x0004000c65007988 */ /* 0x0087e2000800040d */
[-C--:B------:R-:W-:Y:S01]  /*3320*/  LEA.HI.X R104, R104, R3.reuse, R28, 0x1, P0 ;  /* 0x0000000368687211 */ /* 0x080fe200000f0c1c */
[----:B------:R-:W-:Y:S01]  /*3330*/  IMAD R9, R9, R86, RZ ;  /* 0x0000005609097224 */ /* 0x000fe200078e02ff */
[----:B------:R-:W-:Y:S01]  /*3340*/  LEA.HI.X R89, R89, R3, R26, 0x1, P1 ;  /* 0x0000000359597211 */ /* 0x000fe200008f0c1a */
[----:B------:R0:W-:Y:S01]  /*3350*/  STS.U16 [R101+UR13+0x800], R14 ;  /* 0x0008000e65007988 */ /* 0x0001e2000800040d */
[----:B------:R-:W-:-:S03]  /*3360*/  LEA R92, P0, R93, R2, 0x1 ;  /* 0x000000025d5c7211 */ /* 0x000fc600078008ff */
[----:B------:R-:W-:Y:S01]  /*3370*/  STS.U16 [R101+UR13+0xc00], R16 ;  /* 0x000c001065007988 */ /* 0x000fe2000800040d */
[----:B------:R-:W-:-:S03]  /*3380*/  LEA R94, P1, R95, R2, 0x1 ;  /* 0x000000025f5e7211 */ /* 0x000fc600078208ff */
[----:B------:R-:W-:Y:S01]  /*3390*/  STS.U16 [R101+UR13+0x1000], R18 ;  /* 0x0010001265007988 */ /* 0x000fe2000800040d */
[----:B---3--:R-:W-:-:S03]  /*33a0*/  SHF.R.S32.HI R12, RZ, 0x1f, R93 ;  /* 0x0000001fff0c7819 */ /* 0x008fc6000001145d */
[----:B------:R-:W-:Y:S01]  /*33b0*/  STS.U16 [R101+UR13+0x1400], R20 ;  /* 0x0014001465007988 */ /* 0x000fe2000800040d */
[----:B0-----:R-:W-:-:S03]  /*33c0*/  SHF.R.S32.HI R14, RZ, 0x1f, R95 ;  /* 0x0000001fff0e7819 */ /* 0x001fc6000001145f */
[----:B------:R-:W-:Y:S01]  /*33d0*/  STS.U16 [R101+UR13+0x1800], R22 ;  /* 0x0018001665007988 */ /* 0x000fe2000800040d */
[----:B------:R-:W-:-:S03]  /*33e0*/  IMAD R5, R5, R86, RZ ;  /* 0x0000005605057224 */ /* 0x000fc600078e02ff */
[----:B--2---:R-:W-:Y:S01]  /*33f0*/  STS.U16 [R101+UR13], R10 ;  /* 0x0000000a65007988 */ /* 0x004fe2000800040d */
[----:B------:R-:W-:-:S03]  /*3400*/  IMAD R21, R21, R86, RZ ;  /* 0x0000005615157224 */ /* 0x000fc600078e02ff */
[----:B------:R-:W-:Y:S04]  /*3410*/  STS.U16 [R101+UR13+0x1c00], R8 ;  /* 0x001c000865007988 */ /* 0x000fe8000800040d */
[----:B----4-:R0:W-:Y:S01]  /*3420*/  STS.U16 [R100+UR13+0x1100], R37 ;  /* 0x0011002564007988 */ /* 0x0101e2000800040d */
[-C--:B------:R-:W-:Y:S01]  /*3430*/  LEA.HI.X R93, R93, R3.reuse, R12, 0x1, P0 ;  /* 0x000000035d5d7211 */ /* 0x080fe200000f0c0c */
[----:B------:R-:W-:Y:S01]  /*3440*/  IMAD R11, R11, R86, RZ ;  /* 0x000000560b0b7224 */ /* 0x000fe200078e02ff */
[----:B------:R-:W-:Y:S01]  /*3450*/  LEA.HI.X R95, R95, R3, R14, 0x1, P1 ;  /* 0x000000035f5f7211 */ /* 0x000fe200008f0c0e */
[----:B------:R2:W-:Y:S01]  /*3460*/  STS.U16 [R100+UR13+0x900], R33 ;  /* 0x0009002164007988 */ /* 0x0005e2000800040d */
[----:B0-----:R-:W-:-:S03]  /*3470*/  IMAD.SHL.U32 R37, R30, 0x2, RZ ;  /* 0x000000021e257824 */ /* 0x001fc600078e00ff */
[----:B-----5:R0:W-:Y:S01]  /*3480*/  STS.U16 [R100+UR13+0x500], R31 ;  /* 0x0005001f64007988 */ /* 0x0201e2000800040d */
[----:B------:R-:W-:-:S03]  /*3490*/  IMAD.HI R30, R30, 0x2, RZ ;  /* 0x000000021e1e7827 */ /* 0x000fc600078e02ff */
[----:B------:R3:W-:Y:S01]  /*34a0*/  STS.U16 [R100+UR13+0xd00], R35 ;  /* 0x000d002364007988 */ /* 0x0007e2000800040d */
[----:B--2---:R-:W-:Y:S01]  /*34b0*/  IMAD.SHL.U32 R33, R9, 0x2, RZ ;  /* 0x0000000209217824 */ /* 0x004fe200078e00ff */
[--C-:B------:R-:W-:Y:S01]  /*34c0*/  IADD3 R36, P0, P1, R37, UR18, R2.reuse ;  /* 0x0000001225247c10 */ /* 0x100fe2000f91e002 */
[-C--:B------:R-:W-:Y:S02]  /*34d0*/  IMAD R7, R7, R86.reuse, RZ ;  /* 0x0000005607077224 */ /* 0x080fe400078e02ff */
[-C--:B------:R-:W-:Y:S02]  /*34e0*/  IMAD R18, R23, R86.reuse, RZ ;  /* 0x0000005617127224 */ /* 0x080fe400078e02ff */
[----:B0-----:R-:W-:Y:S02]  /*34f0*/  IMAD.SHL.U32 R31, R21, 0x2, RZ ;  /* 0x00000002151f7824 */ /* 0x001fe400078e00ff */
[----:B---3--:R-:W-:Y:S01]  /*3500*/  IMAD.SHL.U32 R35, R5, 0x2, RZ ;  /* 0x0000000205237824 */ /* 0x008fe200078e00ff */
[--C-:B------:R-:W-:Y:S01]  /*3510*/  IADD3 R32, P2, P3, R33, UR18, R2.reuse ;  /* 0x0000001221207c10 */ /* 0x100fe2000fb5e002 */
[----:B------:R-:W-:Y:S01]  /*3520*/  IMAD R16, R27, R86, RZ ;  /* 0x000000561b107224 */ /* 0x000fe200078e02ff */
[----:B------:R-:W-:Y:S01]  /*3530*/  IADD3.X R37, PT, PT, R30, UR19, R3, P0, P1 ;  /* 0x000000131e257c10 */ /* 0x000fe200087e2403 */
[----:B------:R-:W-:Y:S01]  /*3540*/  IMAD.HI R26, R9, 0x2, RZ ;  /* 0x00000002091a7827 */ /* 0x000fe200078e02ff */
[----:B------:R-:W-:-:S02]  /*3550*/  IADD3 R34, P4, P5, R35, UR18, R2 ;  /* 0x0000001223227c10 */ /* 0x000fc4000fd9e002 */
[----:B------:R-:W-:Y:S01]  /*3560*/  IADD3 R30, P0, P1, R31, UR18, R2 ;  /* 0x000000121f1e7c10 */ /* 0x000fe2000f91e002 */
[----:B------:R-:W-:Y:S02]  /*3570*/  IMAD R10, R25, R86, RZ ;  /* 0x00000056190a7224 */ /* 0x000fe400078e02ff */
[----:B------:R-:W-:Y:S01]  /*3580*/  IMAD.HI R28, R5, 0x2, RZ ;  /* 0x00000002051c7827 */ /* 0x000fe200078e02ff */
[----:B------:R0:W-:Y:S03]  /*3590*/  STS.U16 [R100+UR13+0x1500], R4 ;  /* 0x0015000464007988 */ /* 0x0001e6000800040d */
[----:B------:R-:W-:-:S04]  /*35a0*/  IMAD.HI R24, R21, 0x2, RZ ;  /* 0x0000000215187827 */ /* 0x000fc800078e02ff */
[----:B------:R-:W-:Y:S02]  /*35b0*/  IMAD.SHL.U32 R27, R11, 0x2, RZ ;  /* 0x000000020b1b7824 */ /* 0x000fe400078e00ff */
[-C--:B------:R-:W-:Y:S02]  /*35c0*/  IMAD R13, R13, R86.reuse, RZ ;  /* 0x000000560d0d7224 */ /* 0x080fe400078e02ff */
[-C--:B0-----:R-:W-:Y:S02]  /*35d0*/  IMAD R4, R29, R86.reuse, RZ ;  /* 0x000000561d047224 */ /* 0x081fe400078e02ff */
[----:B------:R-:W-:Y:S02]  /*35e0*/  IMAD.SHL.U32 R29, R7, 0x2, RZ ;  /* 0x00000002071d7824 */ /* 0x000fe400078e00ff */
[----:B------:R-:W-:Y:S02]  /*35f0*/  IMAD.SHL.U32 R25, R18, 0x2, RZ ;  /* 0x0000000212197824 */ /* 0x000fe400078e00ff */
[----:B------:R-:W-:Y:S01]  /*3600*/  IMAD R12, R17, R86, RZ ;  /* 0x00000056110c7224 */ /* 0x000fe200078e02ff */
[----:B------:R0:W-:Y:S01]  /*3610*/  STS.U16 [R100+UR13+0x1900], R6 ;  /* 0x0019000664007988 */ /* 0x0001e2000800040d */
[----:B------:R-:W-:Y:S01]  /*3620*/  IMAD.HI R20, R11, 0x2, RZ ;  /* 0x000000020b147827 */ /* 0x000fe200078e02ff */
[----:B------:R-:W-:-:S02]  /*3630*/  IADD3.X R33, PT, PT, R26, UR19, R3, P2, P3 ;  /* 0x000000131a217c10 */ /* 0x000fc400097e6403 */
[--C-:B------:R-:W-:Y:S01]  /*3640*/  IADD3.X R35, PT, PT, R28, UR19, R3.reuse, P4, P5 ;  /* 0x000000131c237c10 */ /* 0x100fe2000a7ea403 */
[----:B------:R-:W-:Y:S01]  /*3650*/  IMAD.HI R22, R7, 0x2, RZ ;  /* 0x0000000207167827 */ /* 0x000fe200078e02ff */
[--C-:B------:R-:W-:Y:S02]  /*3660*/  IADD3 R26, P2, P3, R27, UR18, R2.reuse ;  /* 0x000000121b1a7c10 */ /* 0x100fe4000fb5e002 */
[----:B------:R-:W-:Y:S01]  /*3670*/  IADD3.X R31, PT, PT, R24, UR19, R3, P0, P1 ;  /* 0x00000013181f7c10 */ /* 0x000fe200087e2403 */
[----:B------:R-:W-:Y:S01]  /*3680*/  IMAD.HI R18, R18, 0x2, RZ ;  /* 0x0000000212127827 */ /* 0x000fe200078e02ff */
[--C-:B------:R-:W-:Y:S02]  /*3690*/  IADD3 R28, P4, P5, R29, UR18, R2.reuse ;  /* 0x000000121d1c7c10 */ /* 0x100fe4000fd9e002 */
[----:B------:R-:W-:Y:S01]  /*36a0*/  IADD3 R24, P0, P1, R25, UR18, R2 ;  /* 0x0000001219187c10 */ /* 0x000fe2000f91e002 */
[----:B0-----:R-:W-:Y:S02]  /*36b0*/  IMAD R6, R19, R86, RZ ;  /* 0x0000005613067224 */ /* 0x001fe400078e02ff */
[----:B------:R-:W-:-:S02]  /*36c0*/  IMAD.SHL.U32 R21, R13, 0x2, RZ ;  /* 0x000000020d157824 */ /* 0x000fc400078e00ff */
[----:B------:R-:W-:Y:S02]  /*36d0*/  IMAD R8, R15, R86, RZ ;  /* 0x000000560f087224 */ /* 0x000fe400078e02ff */
[----:B------:R-:W-:Y:S02]  /*36e0*/  IMAD.SHL.U32 R23, R16, 0x2, RZ ;  /* 0x0000000210177824 */ /* 0x000fe400078e00ff */
[----:B------:R-:W-:Y:S01]  /*36f0*/  IMAD.SHL.U32 R19, R12, 0x2, RZ ;  /* 0x000000020c137824 */ /* 0x000fe200078e00ff */
[--C-:B------:R-:W-:Y:S01]  /*3700*/  IADD3.X R27, PT, PT, R20, UR19, R3.reuse, P2, P3 ;  /* 0x00000013141b7c10 */ /* 0x100fe200097e6403 */
[----:B------:R-:W-:Y:S01]  /*3710*/  IMAD.HI R14, R13, 0x2, RZ ;  /* 0x000000020d0e7827 */ /* 0x000fe200078e02ff */
[--C-:B------:R-:W-:Y:S02]  /*3720*/  IADD3.X R29, PT, PT, R22, UR19, R3.reuse, P4, P5 ;  /* 0x00000013161d7c10 */ /* 0x100fe4000a7ea403 */
[----:B------:R-:W-:Y:S01]  /*3730*/  IADD3 R20, P3, P2, R21, UR18, R2 ;  /* 0x0000001215147c10 */ /* 0x000fe2000fa7e002 */
[----:B------:R-:W-:Y:S01]  /*3740*/  IMAD.HI R16, R16, 0x2, RZ ;  /* 0x0000000210107827 */ /* 0x000fe200078e02ff */
[----:B------:R-:W-:-:S02]  /*3750*/  IADD3.X R25, PT, PT, R18, UR19, R3, P0, P1 ;  /* 0x0000001312197c10 */ /* 0x000fc400087e2403 */
[--C-:B------:R-:W-:Y:S01]  /*3760*/  IADD3 R22, P4, P5, R23, UR18, R2.reuse ;  /* 0x0000001217167c10 */ /* 0x100fe2000fd9e002 */
[----:B------:R-:W-:Y:S01]  /*3770*/  IMAD.HI R12, R12, 0x2, RZ ;  /* 0x000000020c0c7827 */ /* 0x000fe200078e02ff */
[----:B------:R-:W-:-:S03]  /*3780*/  IADD3 R18, P0, P1, R19, UR18, R2 ;  /* 0x0000001213127c10 */ /* 0x000fc6000f91e002 */
[----:B------:R-:W-:Y:S02]  /*3790*/  IMAD.SHL.U32 R15, R8, 0x2, RZ ;  /* 0x00000002080f7824 */ /* 0x000fe400078e00ff */
[----:B------:R-:W-:Y:S02]  /*37a0*/  IMAD.SHL.U32 R17, R10, 0x2, RZ ;  /* 0x000000020a117824 */ /* 0x000fe400078e00ff */
[----:B------:R-:W-:Y:S02]  /*37b0*/  IMAD.SHL.U32 R13, R6, 0x2, RZ ;  /* 0x00000002060d7824 */ /* 0x000fe400078e00ff */
[-C--:B------:R-:W-:Y:S02]  /*37c0*/  IMAD R98, R103, R86.reuse, RZ ;  /* 0x0000005667627224 */ /* 0x080fe400078e02ff */
[----:B------:R-:W-:Y:S01]  /*37d0*/  IMAD R5, R109, R86, RZ ;  /* 0x000000566d057224 */ /* 0x000fe200078e02ff */
[--C-:B------:R-:W-:Y:S01]  /*37e0*/  IADD3.X R21, PT, PT, R14, UR19, R3.reuse, P3, P2 ;  /* 0x000000130e157c10 */ /* 0x100fe20009fe4403 */
[----:B------:R-:W-:Y:S01]  /*37f0*/  IMAD.HI R8, R8, 0x2, RZ ;  /* 0x0000000208087827 */ /* 0x000fe200078e02ff */
[----:B------:R-:W-:-:S02]  /*3800*/  IADD3.X R23, PT, PT, R16, UR19, R3, P4, P5 ;  /* 0x0000001310177c10 */ /* 0x000fc4000a7ea403 */
[--C-:B------:R-:W-:Y:S01]  /*3810*/  IADD3 R14, P3, P2, R15, UR18, R2.reuse ;  /* 0x000000120f0e7c10 */ /* 0x100fe2000fa7e002 */
[----:B------:R-:W-:Y:S01]  /*3820*/  IMAD.HI R10, R10, 0x2, RZ ;  /* 0x000000020a0a7827 */ /* 0x000fe200078e02ff */
[----:B------:R-:W-:Y:S02]  /*3830*/  IADD3.X R19, PT, PT, R12, UR19, R3, P0, P1 ;  /* 0x000000130c137c10 */ /* 0x000fe400087e2403 */
[--C-:B------:R-:W-:Y:S01]  /*3840*/  IADD3 R16, P5, P4, R17, UR18, R2.reuse ;  /* 0x0000001211107c10 */ /* 0x100fe2000fcbe002 */
[----:B------:R-:W-:Y:S01]  /*3850*/  IMAD.HI R6, R6, 0x2, RZ ;  /* 0x0000000206067827 */ /* 0x000fe200078e02ff */
[----:B------:R-:W-:-:S03]  /*3860*/  IADD3 R12, P0, P1, R13, UR18, R2 ;  /* 0x000000120d0c7c10 */ /* 0x000fc6000f91e002 */
[----:B------:R-:W-:Y:S02]  /*3870*/  IMAD.SHL.U32 R9, R98, 0x2, RZ ;  /* 0x0000000262097824 */ /* 0x000fe400078e00ff */
[----:B------:R-:W-:Y:S02]  /*3880*/  IMAD.SHL.U32 R11, R4, 0x2, RZ ;  /* 0x00000002040b7824 */ /* 0x000fe400078e00ff */
[----:B------:R-:W-:Y:S02]  /*3890*/  IMAD.SHL.U32 R7, R5, 0x2, RZ ;  /* 0x0000000205077824 */ /* 0x000fe400078e00ff */
[----:B------:R-:W-:Y:S01]  /*38a0*/  IMAD R108, R107, R86, RZ ;  /* 0x000000566b6c7224 */ /* 0x000fe200078e02ff */
[--C-:B------:R-:W-:Y:S01]  /*38b0*/  IADD3.X R15, PT, PT, R8, UR19, R3.reuse, P3, P2 ;  /* 0x00000013080f7c10 */ /* 0x100fe20009fe4403 */
[----:B------:R-:W-:Y:S01]  /*38c0*/  IMAD.HI R4, R4, 0x2, RZ ;  /* 0x0000000204047827 */ /* 0x000fe200078e02ff */
[--C-:B------:R-:W-:Y:S02]  /*38d0*/  IADD3.X R17, PT, PT, R10, UR19, R3.reuse, P5, P4 ;  /* 0x000000130a117c10 */ /* 0x100fe4000afe8403 */
[--C-:B------:R-:W-:Y:S01]  /*38e0*/  IADD3 R8, P3, P2, R9, UR18, R2.reuse ;  /* 0x0000001209087c10 */ /* 0x100fe2000fa7e002 */
[----:B------:R-:W-:Y:S01]  /*38f0*/  IMAD.SHL.U32 R9, R108, 0x2, RZ ;  /* 0x000000026c097824 */ /* 0x000fe200078e00ff */
[----:B------:R-:W-:Y:S01]  /*3900*/  IADD3.X R13, PT, PT, R6, UR19, R3, P0, P1 ;  /* 0x00000013060d7c10 */ /* 0x000fe200087e2403 */
[----:B------:R-:W-:Y:S01]  /*3910*/  IMAD.HI R98, R98, 0x2, RZ ;  /* 0x0000000262627827 */ /* 0x000fe200078e02ff */
[----:B------:R-:W-:-:S02]  /*3920*/  IADD3 R10, P4, P5, R11, UR18, R2 ;  /* 0x000000120b0a7c10 */ /* 0x000fc4000fd9e002 */
[--C-:B------:R-:W-:Y:S01]  /*3930*/  IADD3 R6, P1, P0, R7, UR18, R2.reuse ;  /* 0x0000001207067c10 */ /* 0x100fe2000f83e002 */
[----:B------:R-:W-:Y:S01]  /*3940*/  IMAD R7, R105, R86, RZ ;  /* 0x0000005669077224 */ /* 0x000fe200078e02ff */
[--C-:B------:R-:W-:Y:S02]  /*3950*/  IADD3.X R11, PT, PT, R4, UR19, R3.reuse, P4, P5 ;  /* 0x00000013040b7c10 */ /* 0x100fe4000a7ea403 */
[----:B------:R-:W-:Y:S01]  /*3960*/  IADD3 R4, P4, P5, R9, UR18, R2 ;  /* 0x0000001209047c10 */ /* 0x000fe2000fd9e002 */
[----:B------:R-:W-:Y:S01]  /*3970*/  IMAD.SHL.U32 R156, R7, 0x2, RZ ;  /* 0x00000002079c7824 */ /* 0x000fe200078e00ff */
[----:B------:R-:W-:Y:S01]  /*3980*/  IADD3.X R9, PT, PT, R98, UR19, R3, P3, P2 ;  /* 0x0000001362097c10 */ /* 0x000fe20009fe4403 */
[----:B------:R-:W-:-:S04]  /*3990*/  IMAD.HI R98, R5, 0x2, RZ ;  /* 0x0000000205627827 */ /* 0x000fc800078e02ff */
[----:B------:R-:W-:Y:S01]  /*39a0*/  IMAD.HI R108, R108, 0x2, RZ ;  /* 0x000000026c6c7827 */ /* 0x000fe200078e02ff */
[----:B------:R-:W-:-:S03]  /*39b0*/  IADD3 R2, P2, P3, R156, UR18, R2 ;  /* 0x000000129c027c10 */ /* 0x000fc6000fb5e002 */
[----:B------:R-:W-:Y:S01]  /*39c0*/  IMAD.HI R156, R7, 0x2, RZ ;  /* 0x00000002079c7827 */ /* 0x000fe200078e02ff */
[--C-:B------:R-:W-:Y:S02]  /*39d0*/  IADD3.X R7, PT, PT, R98, UR19, R3.reuse, P1, P0 ;  /* 0x0000001362077c10 */ /* 0x100fe40008fe0403 */
[----:B------:R-:W-:Y:S02]  /*39e0*/  IADD3.X R5, PT, PT, R108, UR19, R3, P4, P5 ;  /* 0x000000136c057c10 */ /* 0x000fe4000a7ea403 */
[C---:B------:R-:W-:Y:S02]  /*39f0*/  LOP3.LUT R98, R101.reuse, 0x40, RZ, 0x3c, !PT ;  /* 0x0000004065627812 */ /* 0x040fe400078e3cff */
[----:B------:R-:W-:Y:S01]  /*3a00*/  LOP3.LUT R108, R101, 0x60, RZ, 0x3c, !PT ;  /* 0x00000060656c7812 */ /* 0x000fe200078e3cff */
[----:B------:R-:W-:Y:S04]  /*3a10*/  STS.U16 [R100+UR13+0x1d00], R152 ;  /* 0x001d009864007988 */ /* 0x000fe8000800040d */
        /* <DEDUP_REMOVED lines=10> */
[----:B------:R0:W-:Y:S04]  /*3ac0*/  STS.U16 [R108+UR13+0x1300], R115 ;  /* 0x001300736c007988 */ /* 0x0001e8000800040d */
[----:B------:R2:W-:Y:S04]  /*3ad0*/  STS.U16 [R108+UR13+0x1b00], R117 ;  /* 0x001b00756c007988 */ /* 0x0005e8000800040d */
        /* <DEDUP_REMOVED lines=20> */
[----:B------:R4:W-:Y:S01]  /*3c20*/  STS.U16 [R108+UR13+0x4f00], R161 ;  /* 0x004f00a16c007988 */ /* 0x0009e2000800040d */
[----:B-1----:R1:W-:Y:S06]  /*3c30*/  MEMBAR.ALL.CTA ;  /* 0x0000000000007992 */ /* 0x0023ec0000008000 */
[----:B-1----:R-:W1:Y:S01]  /*3c40*/  FENCE.VIEW.ASYNC.S ;  /* 0x00000000000073c6 */ /* 0x002e620000000000 */
[----:B------:R-:W-:-:S02]  /*3c50*/  UIADD3 UR11, UPT, UPT, UR13, 0x5000, URZ ;  /* 0x000050000d0b7890 */ /* 0x000fc4000fffe0ff */
[----:B------:R-:W-:Y:S02]  /*3c60*/  UISETP.NE.U32.AND UP1, UPT, UR14, URZ, UPT ;  /* 0x000000ff0e00728c */ /* 0x000fe4000bf25070 */
[----:B------:R-:W-:Y:S02]  /*3c70*/  USHF.R.U32.HI UR11, URZ, 0x4, UR11 ;  /* 0x00000004ff0b7899 */ /* 0x000fe4000801160b */
[----:B------:R-:W-:Y:S02]  /*3c80*/  USHF.R.S32.HI UR14, URZ, 0x1f, UR28 ;  /* 0x0000001fff0e7899 */ /* 0x000fe4000801141c */
[----:B------:R-:W-:Y:S02]  /*3c90*/  UIADD3 UR7, UPT, UPT, UR13, 0x2000, URZ ;  /* 0x000020000d077890 */ /* 0x000fe4000fffe0ff */
[----:B------:R-:W-:Y:S02]  /*3ca0*/  USGXT.U32 UR16, UR11, 0xe ;  /* 0x0000000e0b10789a */ /* 0x000fe40008000000 */
[----:B------:R-:W-:-:S02]  /*3cb0*/  ULEA.HI UR14, UR14, UR28, URZ, 0x6 ;  /* 0x0000001c0e0e7291 */ /* 0x000fc4000f8f30ff */
[----:B------:R-:W-:Y:S02]  /*3cc0*/  USHF.R.U32.HI UR15, URZ, 0x4, UR7 ;  /* 0x00000004ff0f7899 */ /* 0x000fe40008011607 */
[----:B------:R-:W-:Y:S02]  /*3cd0*/  UIADD3 UR26, UP3, UPT, UR16, 0x2, URZ ;  /* 0x00000002101a7890 */ /* 0x000fe4000ff7e0ff */
[----:B------:R-:W-:Y:S01]  /*3ce0*/  USHF.R.S32.HI UR7, URZ, 0x6, UR14 ;  /* 0x00000006ff077899 */ /* 0x000fe2000801140e */
[----:B------:R-:W-:Y:S01]  /*3cf0*/  UMOV UR6, URZ ;  /* 0x000000ff00067c82 */ /* 0x000fe20008000000 */
[----:B------:R-:W-:Y:S02]  /*3d00*/  USGXT.U32 UR14, UR15, 0xe ;  /* 0x0000000e0f0e789a */ /* 0x000fe40008000000 */
[----:B------:R-:W-:Y:S01]  /*3d10*/  UIADD3.X UR27, UPT, UPT, UR6, 0x40004040, URZ, UP3, !UPT ;  /* 0x40004040061b7890 */ /* 0x000fe20009ffe4ff */
[----:B0-----:R-:W-:Y:S01]  /*3d20*/  IMAD.SHL.U32 R115, R86, 0x40, RZ ;  /* 0x0000004056737824 */ /* 0x001fe200078e00ff */
[----:B------:R-:W-:Y:S01]  /*3d30*/  UISETP.LT.OR UP3, UPT, UR28, 0x40, UP1 ;  /* 0x000000401c00788c */ /* 0x000fe20008f61670 */
[----:B------:R-:W-:Y:S01]  /*3d40*/  IADD3 R86, P0, PT, R140, UR18, RZ ;  /* 0x000000128c567c10 */ /* 0x000fe2000ff1e0ff */
[----:B------:R-:W-:-:S02]  /*3d50*/  UIADD3 UR24, UP2, UPT, UR14, 0x80, URZ ;  /* 0x000000800e187890 */ /* 0x000fc4000ff5e0ff */
[----:B------:R-:W-:Y:S01]  /*3d60*/  UISETP.LT.AND UP4, UPT, UR7, 0x1, UPT ;  /* 0x000000010700788c */ /* 0x000fe2000bf81270 */
[----:B------:R-:W-:Y:S01]  /*3d70*/  UMOV UR5, URZ ;  /* 0x000000ff00057c82 */ /* 0x000fe20008000000 */
[----:B--2---:R-:W-:Y:S01]  /*3d80*/  IMAD.SHL.U32 R117, R87, 0x40, RZ ;  /* 0x0000004057757824 */ /* 0x004fe200078e00ff */
[----:B------:R-:W-:Y:S01]  /*3d90*/  UIADD3.X UR25, UPT, UPT, UR5, 0x40004040, URZ, UP2, !UPT ;  /* 0x4000404005197890 */ /* 0x000fe200097fe4ff */
[----:B------:R-:W-:Y:S01]  /*3da0*/  IADD3.X R3, PT, PT, R156, UR19, R3, P2, P3 ;  /* 0x000000139c037c10 */ /* 0x000fe200097e6403 */
[----:B------:R-:W-:Y:S01]  /*3db0*/  USEL UR5, UR7, 0x1, !UP4 ;  /* 0x0000000107057887 */ /* 0x000fe2000e000000 */
[----:B------:R-:W-:Y:S01]  /*3dc0*/  IADD3.X R87, PT, PT, R104, UR19, RZ, P0, !PT ;  /* 0x0000001368577c10 */ /* 0x000fe200087fe4ff */
[----:B-1----:R-:W-:Y:S01]  /*3dd0*/  BAR.SYNC.DEFER_BLOCKING 0x0 ;  /* 0x0000000000007b1d */ /* 0x002fe20000010000 */
[----:B------:R-:W-:Y:S02]  /*3de0*/  IADD3 R88, P1, PT, R88, UR18, RZ ;  /* 0x0000001258587c10 */ /* 0x000fe4000ff3e0ff */
[----:B------:R-:W-:-:S02]  /*3df0*/  IADD3 R90, P2, PT, R90, UR18, RZ ;  /* 0x000000125a5a7c10 */ /* 0x000fc4000ff5e0ff */
[----:B------:R-:W-:Y:S02]  /*3e00*/  IADD3 R92, P3, PT, R92, UR18, RZ ;  /* 0x000000125c5c7c10 */ /* 0x000fe4000ff7e0ff */
[----:B------:R-:W-:Y:S02]  /*3e10*/  IADD3 R94, P4, PT, R94, UR18, RZ ;  /* 0x000000125e5e7c10 */ /* 0x000fe4000ff9e0ff */
[----:B---3--:R-:W-:Y:S01]  /*3e20*/  IADD3 R112, P0, PT, R106, UR18, RZ ;  /* 0x000000126a707c10 */ /* 0x008fe2000ff1e0ff */
[----:B------:R-:W-:Y:S01]  /*3e30*/  UIADD3 UR11, UPT, UPT, UR5, -0x1, URZ ;  /* 0xffffffff050b7890 */ /* 0x000fe2000fffe0ff */
[----:B------:R-:W-:Y:S02]  /*3e40*/  IADD3.X R89, PT, PT, R89, UR19, RZ, P1, !PT ;  /* 0x0000001359597c10 */ /* 0x000fe40008ffe4ff */
[----:B------:R-:W-:Y:S02]  /*3e50*/  IADD3.X R91, PT, PT, R91, UR19, RZ, P2, !PT ;  /* 0x000000135b5b7c10 */ /* 0x000fe400097fe4ff */
[----:B------:R-:W-:-:S02]  /*3e60*/  IADD3.X R93, PT, PT, R93, UR19, RZ, P3, !PT ;  /* 0x000000135d5d7c10 */ /* 0x000fc40009ffe4ff */
[----:B------:R-:W-:Y:S02]  /*3e70*/  IADD3.X R95, PT, PT, R95, UR19, RZ, P4, !PT ;  /* 0x000000135f5f7c10 */ /* 0x000fe4000a7fe4ff */
[----:B------:R-:W-:Y:S01]  /*3e80*/  IADD3.X R113, PT, PT, R102, UR19, RZ, P0, !PT ;  /* 0x0000001366717c10 */ /* 0x000fe200087fe4ff */
[----:B------:R-:W-:Y:S01]  /*3e90*/  UMOV UR4, URZ ;  /* 0x000000ff00047c82 */ /* 0x000fe20008000000 */
[----:B------:R-:W-:Y:S01]  /*3ea0*/  UISETP.NE.U32.AND UP2, UPT, UR11, URZ, UPT ;  /* 0x000000ff0b00728c */ /* 0x000fe2000bf45070 */
[----:B----4-:R-:W-:Y:S10]  /*3eb0*/  BRA.U UP3, `(.L_x_6) ;  /* 0x0000000103847547 */ /* 0x010ff4000b800000 */
[----:B------:R-:W-:Y:S02]  /*3ec0*/  UIADD3 UR5, UPT, UPT, UR13, 0x4000, URZ ;  /* 0x000040000d057890 */ /* 0x000fe4000fffe0ff */
[----:B------:R-:W-:Y:S02]  /*3ed0*/  USHF.R.U32.HI UR18, URZ, 0x4, UR13 ;  /* 0x00000004ff127899 */ /* 0x000fe4000801160d */
[----:B------:R-:W-:Y:S02]  /*3ee0*/  USHF.R.U32.HI UR5, URZ, 0x4, UR5 ;  /* 0x00000004ff057899 */ /* 0x000fe40008011605 */
[----:B------:R-:W-:Y:S02]  /*3ef0*/  USGXT.U32 UR18, UR18, 0xe ;  /* 0x0000000e1212789a */ /* 0x000fe40008000000 */
[----:B------:R-:W-:Y:S02]  /*3f00*/  USGXT.U32 UR20, UR5, 0xe ;  /* 0x0000000e0514789a */ /* 0x000fe40008000000 */
[----:B------:R-:W-:-:S02]  /*3f10*/  UIADD3 UR40, UP3, UPT, UR18, 0x80, URZ ;  /* 0x0000008012287890 */ /* 0x000fc4000ff7e0ff */
[----:B------:R-:W-:Y:S01]  /*3f20*/  UIADD3 UR38, UP4, UPT, UR20, 0x2, URZ ;  /* 0x0000000214267890 */ /* 0x000fe2000ff9e0ff */
[----:B------:R-:W-:Y:S01]  /*3f30*/  UMOV UR5, URZ ;  /* 0x000000ff00057c82 */ /* 0x000fe20008000000 */
[----:B------:R-:W-:Y:S01]  /*3f40*/  UMOV UR42, 0x0 ;  /* 0x00000000002a7882 */ /* 0x000fe20000000000 */
[----:B------:R-:W-:Y:S02]  /*3f50*/  UIADD3.X UR41, UPT, UPT, UR5, 0x40004040, URZ, UP3, !UPT ;  /* 0x4000404005297890 */ /* 0x000fe40009ffe4ff */
[----:B------:R-:W-:Y:S02]  /*3f60*/  UIADD3.X UR39, UPT, UPT, UR5, 0x40004040, URZ, UP4, !UPT ;  /* 0x4000404005277890 */ /* 0x000fe4000a7fe4ff */
[----:B------:R-:W-:Y:S02]  /*3f70*/  UIADD3.64 UR30, UPT, UPT, UR40, 0x80, URZ ;  /* 0x00000080281e7897 */ /* 0x000fe4000fffe0ff */
[----:B------:R-:W-:Y:S02]  /*3f80*/  UIADD3.64 UR32, UPT, UPT, UR38, 0x2, URZ ;  /* 0x0000000226207897 */ /* 0x000fe4000fffe0ff */
[----:B------:R-:W-:-:S02]  /*3f90*/  UIADD3.64 UR34, UPT, UPT, UR40, 0x100, URZ ;  /* 0x0000010028227897 */ /* 0x000fc4000fffe0ff */
[----:B------:R-:W-:Y:S01]  /*3fa0*/  UIADD3.64 UR36, UPT, UPT, UR38, 0x4, URZ ;  /* 0x0000000426247897 */ /* 0x000fe2000fffe0ff */
[----:B------:R-:W-:Y:S01]  /*3fb0*/  UMOV UR43, 0x4088490 ;  /* 0x04088490002b7882 */ /* 0x000fe20000000000 */
[----:B------:R-:W-:Y:S01]  /*3fc0*/  UMOV UR19, 0x40004040 ;  /* 0x4000404000137882 */ /* 0x000fe20000000000 */
[----:B------:R-:W-:Y:S01]  /*3fd0*/  UMOV UR21, 0x40004040 ;  /* 0x4000404000157882 */ /* 0x000fe20000000000 */
[----:B------:R-:W-:Y:S01]  /*3fe0*/  UMOV UR44, 0x0 ;  /* 0x00000000002c7882 */ /* 0x000fe20000000000 */
[----:B------:R-:W-:Y:S01]  /*3ff0*/  UMOV UR45, 0x4088490 ;  /* 0x04088490002d7882 */ /* 0x000fe20000000000 */
[----:B------:R-:W-:Y:S01]  /*4000*/  UMOV UR46, 0x0 ;  /* 0x00000000002e7882 */ /* 0x000fe20000000000 */
[----:B------:R-:W-:Y:S01]  /*4010*/  UMOV UR47, 0x4088490 ;  /* 0x04088490002f7882 */ /* 0x000fe20000000000 */
[----:B------:R-:W-:Y:S01]  /*4020*/  UMOV UR6, UR10 ;  /* 0x0000000a00067c82 */ /* 0x000fe20008000000 */
[----:B------:R-:W-:Y:S01]  /*4030*/  UMOV UR7, URZ ;  /* 0x000000ff00077c82 */ /* 0x000fe20008000000 */
[----:B------:R0:W-:Y:S01]  /*4040*/  UTCHMMA gdesc[UR18], gdesc[UR20], tmem[UR12], tmem[UR42], idesc[UR43], !UPT ;  /* 0x00ff2a14120075ea */ /* 0x0001e2000f80000c */
[----:B------:R-:W-:Y:S01]  /*4050*/  UMOV UR48, 0x0 ;  /* 0x0000000000307882 */ /* 0x000fe20000000000 */
[----:B------:R-:W-:Y:S01]  /*4060*/  UMOV UR49, 0x4088490 ;  /* 0x0408849000317882 */ /* 0x000fe20000000000 */
[----:B------:R0:W-:Y:S01]  /*4070*/  UTCHMMA gdesc[UR40], gdesc[UR38], tmem[UR12], tmem[UR44], idesc[UR45], UPT ;  /* 0x00ff2c26280075ea */ /* 0x0001e2000b80000c */
[----:B------:R-:W-:Y:S01]  /*4080*/  UMOV UR6, UR6 ;  /* 0x0000000600067c82 */ /* 0x000fe20008000000 */
[----:B------:R0:W-:Y:S01]  /*4090*/  UTCHMMA gdesc[UR30], gdesc[UR32], tmem[UR12], tmem[UR46], idesc[UR47], UPT ;  /* 0x00ff2e201e0075ea */ /* 0x0001e2000b80000c */
[----:B------:R0:W-:Y:S01]  /*40a0*/  UTCHMMA gdesc[UR34], gdesc[UR36], tmem[UR12], tmem[UR48], idesc[UR49], UPT ;  /* 0x00ff3024220075ea */ /* 0x0001e2000b80000c */
[----:B------:R0:W-:Y:S01]  /*40b0*/  UTCBAR [UR6], URZ ;  /* 0x000000ff060073e9 */ /* 0x0001e200080000ff */
[----:B------:R-:W-:Y:S01]  /*40c0*/  NOP ;  /* 0x0000000000007918 */ /* 0x000fe20000000000 */
.L_x_6:
[----:B------:R-:W-:Y:S05]  /*40d0*/  BRA.U !UP2, `(.L_x_7) ;  /* 0x000000110ab07547 */ /* 0x000fea000b800000 */
[----:B------:R-:W-:Y:S02]  /*40e0*/  UIADD3 UR8, UPT, UPT, UR8, -0x40, URZ ;  /* 0xffffffc008087890 */ /* 0x000fe4000fffe0ff */
[----:B0-----:R-:W-:Y:S02]  /*40f0*/  UIADD3.64 UR30, UPT, UPT, UR24, 0x80, URZ ;  /* 0x00000080181e7897 */ /* 0x001fe4000fffe0ff */
[----:B------:R-:W-:Y:S02]  /*4100*/  UIADD3.64 UR32, UPT, UPT, UR26, 0x2, URZ ;  /* 0x000000021a207897 */ /* 0x000fe4000fffe0ff */
[----:B------:R-:W-:Y:S02]  /*4110*/  UIADD3.64 UR34, UPT, UPT, UR24, 0x100, URZ ;  /* 0x0000010018227897 */ /* 0x000fe4000fffe0ff */
[----:B------:R-:W-:Y:S01]  /*4120*/  UIADD3.64 UR36, UPT, UPT, UR26, 0x4, URZ ;  /* 0x000000041a247897 */ /* 0x000fe2000fffe0ff */
[----:B------:R-:W-:Y:S01]  /*4130*/  UMOV UR20, 0x1 ;  /* 0x0000000100147882 */ /* 0x000fe20000000000 */
[----:B------:R-:W-:-:S10]  /*4140*/  UMOV UR5, URZ ;  /* 0x000000ff00057c82 */ /* 0x000fd40008000000 */
.L_x_10:
[----:B------:R-:W-:Y:S01]  /*4150*/  USHF.L.U32 UR4, UR4, 0x1f, URZ ;  /* 0x0000001f04047899 */ /* 0x000fe200080006ff */
[----:B0-----:R-:W-:Y:S01]  /*4160*/  LOP3.LUT R102, R111, 0x2, RZ, 0xfc, !PT ;  /* 0x000000026f667812 */ /* 0x001fe200078efcff */
[----:B------:R-:W-:Y:S01]  /*4170*/  IMAD.WIDE R38, R115, 0x2, R38 ;  /* 0x0000000273267825 */ /* 0x000fe200078e0226 */
[C---:B------:R-:W-:Y:S02]  /*4180*/  LOP3.LUT R106, R111.reuse, 0x8, RZ, 0xfc, !PT ;  /* 0x000000086f6a7812 */ /* 0x040fe400078efcff */
[----:B------:R-:W-:Y:S01]  /*4190*/  ISETP.GE.AND P0, PT, R102, UR8, PT ;  /* 0x0000000866007c0c */ /* 0x000fe2000bf06270 */
[----:B------:R-:W-:Y:S01]  /*41a0*/  IMAD.U32 R114, RZ, RZ, UR4 ;  /* 0x00000004ff727e24 */ /* 0x000fe2000f8e00ff */
[C---:B------:R-:W-:Y:S02]  /*41b0*/  LOP3.LUT R110, R111.reuse, 0xa, RZ, 0xfc, !PT ;  /* 0x0000000a6f6e7812 */ /* 0x040fe400078efcff */
[C---:B------:R-:W-:Y:S01]  /*41c0*/  LOP3.LUT R102, R111.reuse, 0x10, RZ, 0xfc, !PT ;  /* 0x000000106f667812 */ /* 0x040fe200078efcff */
[----:B------:R-:W0:Y:S01]  /*41d0*/  SYNCS.PHASECHK.TRANS64.TRYWAIT P6, [UR10], R114 ;  /* 0x00000072ff0075a7 */ /* 0x000e2200080c110a */
[----:B------:R-:W-:-:S02]  /*41e0*/  LOP3.LUT R104, R111, 0x12, RZ, 0xfc, !PT ;  /* 0x000000126f687812 */ /* 0x000fc400078efcff */
[----:B------:R-:W-:Y:S02]  /*41f0*/  ISETP.GE.AND P1, PT, R106, UR8, PT ;  /* 0x000000086a007c0c */ /* 0x000fe4000bf26270 */
[----:B------:R-:W-:Y:S02]  /*4200*/  ISETP.GE.AND P2, PT, R110, UR8, PT ;  /* 0x000000086e007c0c */ /* 0x000fe4000bf46270 */
[----:B------:R-:W-:Y:S02]  /*4210*/  ISETP.GE.AND P3, PT, R102, UR8, PT ;  /* 0x0000000866007c0c */ /* 0x000fe4000bf66270 */
[----:B------:R-:W-:Y:S02]  /*4220*/  ISETP.GE.AND P4, PT, R104, UR8, PT ;  /* 0x0000000868007c0c */ /* 0x000fe4000bf86270 */
[----:B------:R-:W-:Y:S02]  /*4230*/  ISETP.GE.AND P5, PT, R111, UR8, PT ;  /* 0x000000086f007c0c */ /* 0x000fe4000bfa6270 */
[----:B------:R-:W-:Y:S01]  /*4240*/  PRMT R106, RZ, 0x7610, R106 ;  /* 0x00007610ff6a7816 */ /* 0x000fe2000000006a */
[----:B0-----:R-:W-:Y:S10]  /*4250*/  @!P6 BRA `(.L_x_8) ;  /* 0x0000001c0008e947 */ /* 0x001ff40003800000 */
.L_x_16:
[----:B------:R-:W-:Y:S01]  /*4260*/  LOP3.LUT R102, R111, 0x18, RZ, 0xfc, !PT ;  /* 0x000000186f667812 */ /* 0x000fe200078efcff */
[C---:B------:R-:W-:Y:S01]  /*4270*/  IMAD.WIDE R40, R115.reuse, 0x2, R40 ;  /* 0x0000000273287825 */ /* 0x040fe200078e0228 */
[----:B------:R-:W-:Y:S01]  /*4280*/  PRMT R142, RZ, 0x7610, R142 ;  /* 0x00007610ff8e7816 */ /* 0x000fe2000000008e */
[----:B------:R-:W2:Y:S01]  /*4290*/  @!P5 LDG.E.U16 R106, desc[UR22][R38.64] ;  /* 0x00000016266ad981 */ /* 0x000ea2000c1e1500 */
[----:B------:R-:W-:Y:S01]  /*42a0*/  ISETP.GE.AND P5, PT, R102, UR8, PT ;  /* 0x0000000866007c0c */ /* 0x000fe2000bfa6270 */
[----:B------:R-:W-:Y:S01]  /*42b0*/  IMAD.WIDE R86, R115, 0x2, R86 ;  /* 0x0000000273567825 */ /* 0x000fe200078e0256 */
[----:B------:R-:W-:Y:S02]  /*42c0*/  LOP3.LUT R102, R111, 0x20, RZ, 0xfc, !PT ;  /* 0x000000206f667812 */ /* 0x000fe400078efcff */
[----:B------:R-:W-:Y:S01]  /*42d0*/  PRMT R150, RZ, 0x7610, R150 ;  /* 0x00007610ff967816 */ /* 0x000fe20000000096 */
[----:B------:R-:W3:Y:S01]  /*42e0*/  @!P0 LDG.E.U16 R142, desc[UR22][R40.64] ;  /* 0x00000016288e8981 */ /* 0x000ee2000c1e1500 */
[----:B------:R-:W-:Y:S01]  /*42f0*/  PRMT R148, RZ, 0x7610, R148 ;  /* 0x00007610ff947816 */ /* 0x000fe20000000094 */
[----:B------:R-:W-:Y:S01]  /*4300*/  IMAD.WIDE R92, R115, 0x2, R92 ;  /* 0x00000002735c7825 */ /* 0x000fe200078e025c */
[----:B------:R-:W-:-:S02]  /*4310*/  ISETP.GE.AND P0, PT, R102, UR8, PT ;  /* 0x0000000866007c0c */ /* 0x000fc4000bf06270 */
[C---:B------:R-:W-:Y:S01]  /*4320*/  LOP3.LUT R102, R111.reuse, 0x28, RZ, 0xfc, !PT ;  /* 0x000000286f667812 */ /* 0x040fe200078efcff */
[----:B------:R-:W4:Y:S01]  /*4330*/  @!P1 LDG.E.U16 R150, desc[UR22][R86.64] ;  /* 0x0000001656969981 */ /* 0x000f22000c1e1500 */
[----:B------:R-:W-:Y:S01]  /*4340*/  LOP3.LUT R104, R111, 0x30, RZ, 0xfc, !PT ;  /* 0x000000306f687812 */ /* 0x000fe200078efcff */
[C---:B------:R-:W-:Y:S01]  /*4350*/  IMAD.WIDE R34, R115.reuse, 0x2, R34 ;  /* 0x0000000273227825 */ /* 0x040fe200078e0222 */
[----:B------:R-:W-:Y:S01]  /*4360*/  ISETP.GE.AND P1, PT, R102, UR8, PT ;  /* 0x0000000866007c0c */ /* 0x000fe2000bf26270 */
[----:B------:R-:W5:Y:S01]  /*4370*/  @!P3 LDG.E.U16 R148, desc[UR22][R92.64] ;  /* 0x000000165c94b981 */ /* 0x000f62000c1e1500 */
[----:B------:R-:W-:Y:S01]  /*4380*/  ISETP.GE.AND P3, PT, R104, UR8, PT ;  /* 0x0000000868007c0c */ /* 0x000fe2000bf66270 */
[----:B------:R-:W-:Y:S01]  /*4390*/  IMAD.WIDE R28, R115, 0x2, R28 ;  /* 0x00000002731c7825 */ /* 0x000fe200078e021c */
[----:B------:R-:W-:Y:S02]  /*43a0*/  PRMT R144, RZ, 0x7610, R144 ;  /* 0x00007610ff907816 */ /* 0x000fe40000000090 */
[----:B------:R-:W-:-:S02]  /*43b0*/  PRMT R102, RZ, 0x7610, R102 ;  /* 0x00007610ff667816 */ /* 0x000fc40000000066 */
[----:B------:R-:W-:Y:S01]  /*43c0*/  LOP3.LUT R110, R111, 0x1a, RZ, 0xfc, !PT ;  /* 0x0000001a6f6e7812 */ /* 0x000fe200078efcff */
[C---:B------:R-:W-:Y:S01]  /*43d0*/  IMAD.WIDE R14, R115.reuse, 0x2, R14 ;  /* 0x00000002730e7825 */ /* 0x040fe200078e020e */
[----:B------:R-:W-:Y:S01]  /*43e0*/  PRMT R146, RZ, 0x7610, R146 ;  /* 0x00007610ff927816 */ /* 0x000fe20000000092 */
[----:B------:R-:W3:Y:S01]  /*43f0*/  @!P0 LDG.E.U16 R144, desc[UR22][R28.64] ;  /* 0x000000161c908981 */ /* 0x000ee2000c1e1500 */
[----:B------:R-:W-:Y:S01]  /*4400*/  PRMT R104, RZ, 0x7610, R104 ;  /* 0x00007610ff687816 */ /* 0x000fe20000000068 */
[----:B------:R-:W-:Y:S01]  /*4410*/  IMAD.WIDE R20, R115, 0x2, R20 ;  /* 0x0000000273147825 */ /* 0x000fe200078e0214 */
[----:B------:R-:W-:Y:S01]  /*4420*/  ISETP.GE.AND P0, PT, R110, UR8, PT ;  /* 0x000000086e007c0c */ /* 0x000fe2000bf06270 */
[----:B------:R-:W3:Y:S01]  /*4430*/  @!P5 LDG.E.U16 R102, desc[UR22][R34.64] ;  /* 0x000000162266d981 */ /* 0x000ee2000c1e1500 */
[C---:B------:R-:W-:Y:S02]  /*4440*/  LOP3.LUT R114, R111.reuse, 0x22, RZ, 0xfc, !PT ;  /* 0x000000226f727812 */ /* 0x040fe400078efcff */
[----:B------:R-:W-:Y:S01]  /*4450*/  LOP3.LUT R110, R111, 0x2a, RZ, 0xfc, !PT ;  /* 0x0000002a6f6e7812 */ /* 0x000fe200078efcff */
[----:B------:R-:W3:Y:S01]  /*4460*/  @!P1 LDG.E.U16 R146, desc[UR22][R20.64] ;  /* 0x0000001614929981 */ /* 0x000ee2000c1e1500 */
[----:B------:R-:W-:-:S02]  /*4470*/  ISETP.GE.AND P5, PT, R109, UR8, PT ;  /* 0x000000086d007c0c */ /* 0x000fc4000bfa6270 */
[----:B------:R-:W-:Y:S01]  /*4480*/  ISETP.GE.AND P1, PT, R114, UR8, PT ;  /* 0x0000000872007c0c */ /* 0x000fe2000bf26270 */
[----:B------:R-:W3:Y:S01]  /*4490*/  @!P3 LDG.E.U16 R104, desc[UR22][R14.64] ;  /* 0x000000160e68b981 */ /* 0x000ee2000c1e1500 */
[----:B------:R-:W-:Y:S01]  /*44a0*/  ISETP.GE.AND P3, PT, R110, UR8, PT ;  /* 0x000000086e007c0c */ /* 0x000fe2000bf66270 */
[C---:B------:R-:W-:Y:S01]  /*44b0*/  IMAD.WIDE R6, R115.reuse, 0x2, R6 ;  /* 0x0000000273067825 */ /* 0x040fe200078e0206 */
[----:B------:R-:W-:Y:S02]  /*44c0*/  PRMT R110, RZ, 0x7610, R110 ;  /* 0x00007610ff6e7816 */ /* 0x000fe4000000006e */
[----:B------:R-:W-:Y:S01]  /*44d0*/  PRMT R140, RZ, 0x7610, R140 ;  /* 0x00007610ff8c7816 */ /* 0x000fe2000000008c */
[C---:B------:R-:W-:Y:S01]  /*44e0*/  IMAD.WIDE R88, R115.reuse, 0x2, R88 ;  /* 0x0000000273587825 */ /* 0x040fe200078e0258 */
[----:B------:R-:W-:Y:S02]  /*44f0*/  PRMT R163, RZ, 0x7610, R163 ;  /* 0x00007610ffa37816 */ /* 0x000fe400000000a3 */
[----:B------:R-:W-:Y:S01]  /*4500*/  PRMT R114, RZ, 0x7610, R114 ;  /* 0x00007610ff727816 */ /* 0x000fe20000000072 */
[C---:B------:R-:W-:Y:S01]  /*4510*/  IMAD.WIDE R94, R115.reuse, 0x2, R94 ;  /* 0x00000002735e7825 */ /* 0x040fe200078e025e */
[----:B------:R-:W-:Y:S01]  /*4520*/  PRMT R165, RZ, 0x7610, R165 ;  /* 0x00007610ffa57816 */ /* 0x000fe200000000a5 */
[----:B------:R-:W3:Y:S01]  /*4530*/  @!P5 LDG.E.U16 R110, desc[UR22][R6.64] ;  /* 0x00000016066ed981 */ /* 0x000ee2000c1e1500 */
[----:B------:R-:W-:Y:S01]  /*4540*/  PRMT R138, RZ, 0x7610, R138 ;  /* 0x00007610ff8a7816 */ /* 0x000fe2000000008a */
[----:B------:R-:W-:-:S02]  /*4550*/  IMAD.WIDE R18, R115, 0x2, R18 ;  /* 0x0000000273127825 */ /* 0x000fc400078e0212 */
[----:B------:R-:W3:Y:S02]  /*4560*/  @!P2 LDG.E.U16 R140, desc[UR22][R88.64] ;  /* 0x00000016588ca981 */ /* 0x000ee4000c1e1500 */
[C---:B------:R-:W-:Y:S02]  /*4570*/  IMAD.WIDE R26, R115.reuse, 0x2, R26 ;  /* 0x00000002731a7825 */ /* 0x040fe400078e021a */
[----:B------:R-:W3:Y:S02]  /*4580*/  @!P4 LDG.E.U16 R163, desc[UR22][R94.64] ;  /* 0x000000165ea3c981 */ /* 0x000ee4000c1e1500 */
[----:B------:R-:W-:Y:S02]  /*4590*/  IMAD.WIDE R32, R115, 0x2, R32 ;  /* 0x0000000273207825 */ /* 0x000fe400078e0220 */
[----:B------:R-:W3:Y:S04]  /*45a0*/  @!P1 LDG.E.U16 R114, desc[UR22][R26.64] ;  /* 0x000000161a729981 */ /* 0x000ee8000c1e1500 */
[----:B------:R-:W3:Y:S04]  /*45b0*/  @!P3 LDG.E.U16 R165, desc[UR22][R18.64] ;  /* 0x0000001612a5b981 */ /* 0x000ee8000c1e1500 */
[----:B------:R-:W3:Y:S01]  /*45c0*/  @!P0 LDG.E.U16 R138, desc[UR22][R32.64] ;  /* 0x00000016208a8981 */ /* 0x000ee2000c1e1500 */
[----:B------:R-:W-:-:S04]  /*45d0*/  LOP3.LUT R119, R111, 0x4, RZ, 0xfc, !PT ;  /* 0x000000046f777812 */ /* 0x000fc800078efcff */
[----:B------:R-:W-:Y:S02]  /*45e0*/  ISETP.GE.AND P0, PT, R119, UR8, PT ;  /* 0x0000000877007c0c */ /* 0x000fe4000bf06270 */
[C---:B------:R-:W-:Y:S02]  /*45f0*/  LOP3.LUT R119, R111.reuse, 0x6, RZ, 0xfc, !PT ;  /* 0x000000066f777812 */ /* 0x040fe400078efcff */
[----:B------:R-:W-:Y:S02]  /*4600*/  LOP3.LUT R121, R111, 0xc, RZ, 0xfc, !PT ;  /* 0x0000000c6f797812 */ /* 0x000fe400078efcff */
[----:B------:R-:W-:Y:S02]  /*4610*/  ISETP.GE.AND P5, PT, R119, UR8, PT ;  /* 0x0000000877007c0c */ /* 0x000fe4000bfa6270 */
[----:B------:R-:W-:Y:S02]  /*4620*/  LOP3.LUT R119, R111, 0x14, RZ, 0xfc, !PT ;  /* 0x000000146f777812 */ /* 0x000fe400078efcff */
[----:B------:R-:W-:-:S02]  /*4630*/  LEA.HI R123, R0, 0xe, RZ, 0x1a ;  /* 0x0000000e007b7811 */ /* 0x000fc400078fd0ff */
[----:B------:R-:W-:Y:S02]  /*4640*/  ISETP.GE.AND P4, PT, R121, UR8, PT ;  /* 0x0000000879007c0c */ /* 0x000fe4000bf86270 */
[----:B------:R-:W-:Y:S02]  /*4650*/  ISETP.GE.AND P2, PT, R119, UR8, PT ;  /* 0x0000000877007c0c */ /* 0x000fe4000bf46270 */
[----:B------:R-:W-:Y:S02]  /*4660*/  ISETP.GE.AND P1, PT, R123, UR8, PT ;  /* 0x000000087b007c0c */ /* 0x000fe4000bf26270 */
[----:B------:R-:W-:Y:S01]  /*4670*/  LOP3.LUT R119, R111, 0x1c, RZ, 0xfc, !PT ;  /* 0x0000001c6f777812 */ /* 0x000fe200078efcff */
[C---:B------:R-:W-:Y:S01]  /*4680*/  IMAD.WIDE R44, R115.reuse, 0x2, R44 ;  /* 0x00000002732c7825 */ /* 0x040fe200078e022c */
[----:B------:R-:W-:Y:S02]  /*4690*/  PRMT R157, RZ, 0x7610, R157 ;  /* 0x00007610ff9d7816 */ /* 0x000fe4000000009d */
[----:B------:R-:W-:Y:S01]  /*46a0*/  PRMT R155, RZ, 0x7610, R155 ;  /* 0x00007610ff9b7816 */ /* 0x000fe2000000009b */
[----:B------:R-:W-:Y:S01]  /*46b0*/  IMAD.WIDE R90, R115, 0x2, R90 ;  /* 0x00000002735a7825 */ /* 0x000fe200078e025a */
[----:B------:R-:W-:-:S02]  /*46c0*/  ISETP.GE.AND P3, PT, R119, UR8, PT ;  /* 0x0000000877007c0c */ /* 0x000fc4000bf66270 */
[----:B------:R-:W-:Y:S01]  /*46d0*/  LEA.HI R119, R0, 0x1e, RZ, 0x1a ;  /* 0x0000001e00777811 */ /* 0x000fe200078fd0ff */
[----:B------:R-:W3:Y:S01]  /*46e0*/  @!P0 LDG.E.U16 R157, desc[UR22][R44.64] ;  /* 0x000000162c9d8981 */ /* 0x000ee2000c1e1500 */
[----:B------:R-:W-:Y:S01]  /*46f0*/  PRMT R139, RZ, 0x7610, R139 ;  /* 0x00007610ff8b7816 */ /* 0x000fe2000000008b */
[----:B------:R-:W-:Y:S01]  /*4700*/  IMAD.WIDE R78, R115, 0x2, R78 ;  /* 0x00000002734e7825 */ /* 0x000fe200078e024e */
[----:B------:R-:W-:Y:S01]  /*4710*/  ISETP.GE.AND P0, PT, R119, UR8, PT ;  /* 0x0000000877007c0c */ /* 0x000fe2000bf06270 */
[----:B------:R-:W3:Y:S01]  /*4720*/  @!P4 LDG.E.U16 R155, desc[UR22][R90.64] ;  /* 0x000000165a9bc981 */ /* 0x000ee2000c1e1500 */
[----:B------:R-:W-:Y:S02]  /*4730*/  ISETP.GE.AND P4, PT, R99, UR8, PT ;  /* 0x0000000863007c0c */ /* 0x000fe4000bf86270 */
[----:B------:R-:W-:Y:S01]  /*4740*/  LOP3.LUT R119, R111, 0x24, RZ, 0xfc, !PT ;  /* 0x000000246f777812 */ /* 0x000fe200078efcff */
[----:B------:R-:W-:Y:S01]  /*4750*/  IMAD.WIDE R112, R115, 0x2, R112 ;  /* 0x0000000273707825 */ /* 0x000fe200078e0270 */
[----:B------:R-:W-:Y:S01]  /*4760*/  PRMT R153, RZ, 0x7610, R153 ;  /* 0x00007610ff997816 */ /* 0x000fe20000000099 */
[----:B------:R-:W3:Y:S01]  /*4770*/  @!P1 LDG.E.U16 R139, desc[UR22][R78.64] ;  /* 0x000000164e8b9981 */ /* 0x000ee2000c1e1500 */
[----:B------:R-:W-:-:S02]  /*4780*/  ISETP.GE.AND P1, PT, R119, UR8, PT ;  /* 0x0000000877007c0c */ /* 0x000fc4000bf26270 */
[----:B------:R-:W-:Y:S01]  /*4790*/  LOP3.LUT R119, R111, 0x26, RZ, 0xfc, !PT ;  /* 0x000000266f777812 */ /* 0x000fe200078efcff */
[----:B------:R-:W-:Y:S01]  /*47a0*/  IMAD.WIDE R36, R115, 0x2, R36 ;  /* 0x0000000273247825 */ /* 0x000fe200078e0224 */
[----:B------:R-:W-:Y:S01]  /*47b0*/  PRMT R129, RZ, 0x7610, R129 ;  /* 0x00007610ff817816 */ /* 0x000fe20000000081 */
[----:B------:R-:W3:Y:S01]  /*47c0*/  @!P2 LDG.E.U16 R153, desc[UR22][R112.64] ;  /* 0x000000167099a981 */ /* 0x000ee2000c1e1500 */
[----:B------:R-:W-:Y:S02]  /*47d0*/  ISETP.GE.AND P2, PT, R119, UR8, PT ;  /* 0x0000000877007c0c */ /* 0x000fe4000bf46270 */
[----:B------:R-:W-:Y:S01]  /*47e0*/  LOP3.LUT R119, R111, 0x2c, RZ, 0xfc, !PT ;  /* 0x0000002c6f777812 */ /* 0x000fe200078efcff */
[----:B------:R-:W-:Y:S01]  /*47f0*/  IMAD.WIDE R30, R115, 0x2, R30 ;  /* 0x00000002731e7825 */ /* 0x000fe200078e021e */
[----:B------:R-:W-:Y:S01]  /*4800*/  PRMT R151, RZ, 0x7610, R151 ;  /* 0x00007610ff977816 */ /* 0x000fe20000000097 */
[----:B------:R-:W3:Y:S01]  /*4810*/  @!P4 LDG.E.U16 R129, desc[UR22][R36.64] ;  /* 0x000000162481c981 */ /* 0x000ee2000c1e1500 */
[----:B------:R-:W-:-:S02]  /*4820*/  ISETP.GE.AND P4, PT, R119, UR8, PT ;  /* 0x0000000877007c0c */ /* 0x000fc4000bf86270 */
[----:B------:R-:W-:Y:S01]  /*4830*/  LEA.HI R119, R0, 0x2e, RZ, 0x1a ;  /* 0x0000002e00777811 */ /* 0x000fe200078fd0ff */
[----:B------:R-:W-:Y:S01]  /*4840*/  IMAD.WIDE R80, R115, 0x2, R80 ;  /* 0x0000000273507825 */ /* 0x000fe200078e0250 */
[----:B------:R-:W-:Y:S01]  /*4850*/  PRMT R127, RZ, 0x7610, R127 ;  /* 0x00007610ff7f7816 */ /* 0x000fe2000000007f */
[----:B------:R-:W3:Y:S01]  /*4860*/  @!P3 LDG.E.U16 R151, desc[UR22][R30.64] ;  /* 0x000000161e97b981 */ /* 0x000ee2000c1e1500 */
[----:B------:R-:W-:Y:S02]  /*4870*/  ISETP.GE.AND P3, PT, R119, UR8, PT ;  /* 0x0000000877007c0c */ /* 0x000fe4000bf66270 */
[----:B------:R-:W-:Y:S02]  /*4880*/  LOP3.LUT R119, R111, 0x32, RZ, 0xfc, !PT ;  /* 0x000000326f777812 */ /* 0x000fe400078efcff */
[----:B------:R-:W3:Y:S02]  /*4890*/  @!P0 LDG.E.U16 R127, desc[UR22][R80.64] ;  /* 0x00000016507f8981 */ /* 0x000ee4000c1e1500 */
[----:B------:R-:W-:Y:S01]  /*48a0*/  ISETP.GE.AND P0, PT, R119, UR8, PT ;  /* 0x0000000877007c0c */ /* 0x000fe2000bf06270 */
[----:B------:R-:W-:Y:S01]  /*48b0*/  IMAD.WIDE R24, R115, 0x2, R24 ;  /* 0x0000000273187825 */ /* 0x000fe200078e0218 */
[----:B------:R-:W-:-:S02]  /*48c0*/  PRMT R149, RZ, 0x7610, R149 ;  /* 0x00007610ff957816 */ /* 0x000fc40000000095 */
[----:B------:R-:W-:Y:S01]  /*48d0*/  LOP3.LUT R119, R111, 0x34, RZ, 0xfc, !PT ;  /* 0x000000346f777812 */ /* 0x000fe200078efcff */
[C---:B------:R-:W-:Y:S01]  /*48e0*/  IMAD.WIDE R22, R115.reuse, 0x2, R22 ;  /* 0x0000000273167825 */ /* 0x040fe200078e0216 */
[----:B------:R-:W-:Y:S02]  /*48f0*/  PRMT R125, RZ, 0x7610, R125 ;  /* 0x00007610ff7d7816 */ /* 0x000fe4000000007d */
[----:B------:R-:W-:Y:S01]  /*4900*/  PRMT R147, RZ, 0x7610, R147 ;  /* 0x00007610ff937816 */ /* 0x000fe20000000093 */
[----:B------:R-:W3:Y:S01]  /*4910*/  @!P1 LDG.E.U16 R149, desc[UR22][R24.64] ;  /* 0x0000001618959981 */ /* 0x000ee2000c1e1500 */
[----:B------:R-:W-:Y:S01]  /*4920*/  PRMT R123, RZ, 0x7610, R123 ;  /* 0x00007610ff7b7816 */ /* 0x000fe2000000007b */
[----:B------:R-:W-:Y:S01]  /*4930*/  IMAD.WIDE R16, R115, 0x2, R16 ;  /* 0x0000000273107825 */ /* 0x000fe200078e0210 */
[----:B------:R-:W-:Y:S01]  /*4940*/  PRMT R161, RZ, 0x7610, R161 ;  /* 0x00007610ffa17816 */ /* 0x000fe200000000a1 */
[----:B------:R-:W3:Y:S01]  /*4950*/  @!P2 LDG.E.U16 R125, desc[UR22][R22.64] ;  /* 0x00000016167da981 */ /* 0x000ee2000c1e1500 */
[----:B------:R-:W-:Y:S01]  /*4960*/  ISETP.GE.AND P1, PT, R119, UR8, PT ;  /* 0x0000000877007c0c */ /* 0x000fe2000bf26270 */
[C---:B------:R-:W-:Y:S01]  /*4970*/  IMAD.WIDE R12, R115.reuse, 0x2, R12 ;  /* 0x00000002730c7825 */ /* 0x040fe200078e020c */
[----:B------:R-:W-:Y:S01]  /*4980*/  LEA.HI R119, R0, 0x3e, RZ, 0x1a ;  /* 0x0000003e00777811 */ /* 0x000fe200078fd0ff */
[----:B------:R-:W3:Y:S02]  /*4990*/  @!P4 LDG.E.U16 R147, desc[UR22][R16.64] ;  /* 0x000000161093c981 */ /* 0x000ee4000c1e1500 */
[----:B------:R-:W-:Y:S01]  /*49a0*/  IMAD.WIDE R82, R115, 0x2, R82 ;  /* 0x0000000273527825 */ /* 0x000fe200078e0252 */
[----:B------:R-:W-:Y:S01]  /*49b0*/  ISETP.GE.AND P2, PT, R119, UR8, PT ;  /* 0x0000000877007c0c */ /* 0x000fe2000bf46270 */
        /* <DEDUP_REMOVED lines=23> */
[----:B------:R-:W-:Y:S01]  /*4b30*/  BAR.SYNC.DEFER_BLOCKING 0x0 ;  /* 0x0000000000007b1d */ /* 0x000fe20000010000 */
[----:B------:R-:W-:-:S04]  /*4b40*/  LOP3.LUT R152, R0, 0x3f, RZ, 0xc0, !PT ;  /* 0x0000003f00987812 */ /* 0x000fc800078ec0ff */
[----:B------:R-:W-:Y:S01]  /*4b50*/  ISETP.GE.AND P0, PT, R152, UR8, PT ;  /* 0x0000000898007c0c */ /* 0x000fe2000bf06270 */
[----:B------:R-:W-:Y:S01]  /*4b60*/  IMAD.WIDE R70, R117, 0x2, R70 ;  /* 0x0000000275467825 */ /* 0x000fe200078e0246 */
[----:B------:R-:W-:-:S03]  /*4b70*/  PRMT R152, RZ, 0x7610, R152 ;  /* 0x00007610ff987816 */ /* 0x000fc60000000098 */
[----:B------:R-:W-:Y:S01]  /*4b80*/  IMAD.WIDE R62, R117, 0x2, R62 ;  /* 0x00000002753e7825 */ /* 0x000fe200078e023e */
[----:B------:R-:W-:-:S03]  /*4b90*/  PRMT R154, RZ, 0x7610, R154 ;  /* 0x00007610ff9a7816 */ /* 0x000fc6000000009a */
[----:B------:R-:W-:-:S04]  /*4ba0*/  IMAD.WIDE R54, R117, 0x2, R54 ;  /* 0x0000000275367825 */ /* 0x000fc800078e0236 */
[----:B------:R-:W-:-:S04]  /*4bb0*/  IMAD.WIDE R42, R117, 0x2, R42 ;  /* 0x00000002752a7825 */ /* 0x000fc800078e022a */
[----:B------:R-:W-:-:S04]  /*4bc0*/  IMAD.WIDE R72, R117, 0x2, R72 ;  /* 0x0000000275487825 */ /* 0x000fc800078e0248 */
[----:B------:R-:W-:-:S04]  /*4bd0*/  IMAD.WIDE R64, R117, 0x2, R64 ;  /* 0x0000000275407825 */ /* 0x000fc800078e0240 */
[----:B------:R-:W-:-:S04]  /*4be0*/  IMAD.WIDE R56, R117, 0x2, R56 ;  /* 0x0000000275387825 */ /* 0x000fc800078e0238 */
[----:B------:R-:W-:-:S04]  /*4bf0*/  IMAD.WIDE R46, R117, 0x2, R46 ;  /* 0x00000002752e7825 */ /* 0x000fc800078e022e */
[----:B------:R-:W-:-:S04]  /*4c00*/  IMAD.WIDE R74, R117, 0x2, R74 ;  /* 0x00000002754a7825 */ /* 0x000fc800078e024a */
[C---:B------:R-:W-:Y:S01]  /*4c10*/  IMAD.WIDE R66, R117.reuse, 0x2, R66 ;  /* 0x0000000275427825 */ /* 0x040fe200078e0242 */
[----:B------:R-:W3:Y:S03]  /*4c20*/  @!P0 LDG.E.U16 R152, desc[UR22][R74.64] ;  /* 0x000000164a988981 */ /* 0x000ee6000c1e1500 */
[----:B------:R-:W-:-:S04]  /*4c30*/  IMAD.WIDE R58, R117, 0x2, R58 ;  /* 0x00000002753a7825 */ /* 0x000fc800078e023a */
[----:B------:R-:W-:-:S04]  /*4c40*/  IMAD.WIDE R50, R117, 0x2, R50 ;  /* 0x0000000275327825 */ /* 0x000fc800078e0232 */
[----:B------:R-:W-:-:S04]  /*4c50*/  IMAD.WIDE R76, R117, 0x2, R76 ;  /* 0x00000002754c7825 */ /* 0x000fc800078e024c */
[C---:B------:R-:W-:Y:S01]  /*4c60*/  IMAD.WIDE R68, R117.reuse, 0x2, R68 ;  /* 0x0000000275447825 */ /* 0x040fe200078e0244 */
[----:B------:R-:W3:Y:S03]  /*4c70*/  @!P0 LDG.E.U16 R154, desc[UR22][R76.64] ;  /* 0x000000164c9a8981 */ /* 0x000ee6000c1e1500 */
[----:B------:R-:W-:-:S04]  /*4c80*/  IMAD.WIDE R60, R117, 0x2, R60 ;  /* 0x00000002753c7825 */ /* 0x000fc800078e023c */
[----:B------:R-:W-:Y:S01]  /*4c90*/  IMAD.WIDE R52, R117, 0x2, R52 ;  /* 0x0000000275347825 */ /* 0x000fe200078e0234 */
[----:B--2---:R0:W-:Y:S02]  /*4ca0*/  STS.U16 [R101+UR13+0x2000], R106 ;  /* 0x0020006a65007988 */ /* 0x0041e4000800040d */
[----:B0-----:R-:W-:Y:S02]  /*4cb0*/  PRMT R106, RZ, 0x7610, R106 ;  /* 0x00007610ff6a7816 */ /* 0x001fe4000000006a */
[----:B----4-:R0:W-:Y:S04]  /*4cc0*/  STS.U16 [R101+UR13+0x2400], R150 ;  /* 0x0024009665007988 */ /* 0x0101e8000800040d */
[----:B-----5:R1:W-:Y:S04]  /*4cd0*/  STS.U16 [R101+UR13+0x2800], R148 ;  /* 0x0028009465007988 */ /* 0x0203e8000800040d */
[----:B------:R-:W2:Y:S01]  /*4ce0*/  @!P0 LDG.E.U16 R106, desc[UR22][R54.64] ;  /* 0x00000016366a8981 */ /* 0x000ea2000c1e1500 */
[----:B0-----:R-:W-:-:S03]  /*4cf0*/  PRMT R150, RZ, 0x7610, R150 ;  /* 0x00007610ff967816 */ /* 0x001fc60000000096 */
[----:B---3--:R-:W-:Y:S01]  /*4d00*/  STS.U16 [R101+UR13+0x3000], R144 ;  /* 0x0030009065007988 */ /* 0x008fe2000800040d */
[----:B-1----:R-:W-:-:S03]  /*4d10*/  PRMT R148, RZ, 0x7610, R148 ;  /* 0x00007610ff947816 */ /* 0x002fc60000000094 */
[----:B------:R0:W-:Y:S04]  /*4d20*/  STS.U16 [R101+UR13+0x2c00], R102 ;  /* 0x002c006665007988 */ /* 0x0001e8000800040d */
[----:B------:R1:W-:Y:S04]  /*4d30*/  STS.U16 [R101+UR13+0x3400], R146 ;  /* 0x0034009265007988 */ /* 0x0003e8000800040d */
[----:B------:R3:W-:Y:S01]  /*4d40*/  STS.U16 [R101+UR13+0x3800], R104 ;  /* 0x0038006865007988 */ /* 0x0007e2000800040d */
[----:B0-----:R-:W-:Y:S02]  /*4d50*/  PRMT R102, RZ, 0x7610, R102 ;  /* 0x00007610ff667816 */ /* 0x001fe40000000066 */
[----:B------:R-:W-:Y:S01]  /*4d60*/  PRMT R144, RZ, 0x7610, R144 ;  /* 0x00007610ff907816 */ /* 0x000fe20000000090 */
[----:B------:R-:W4:Y:S01]  /*4d70*/  @!P0 LDG.E.U16 R148, desc[UR22][R70.64] ;  /* 0x0000001646948981 */ /* 0x000f22000c1e1500 */
[----:B-1----:R-:W-:-:S03]  /*4d80*/  PRMT R146, RZ, 0x7610, R146 ;  /* 0x00007610ff927816 */ /* 0x002fc60000000092 */
[----:B------:R-:W5:Y:S04]  /*4d90*/  @!P0 LDG.E.U16 R102, desc[UR22][R42.64] ;  /* 0x000000162a668981 */ /* 0x000f68000c1e1500 */
[----:B------:R0:W-:Y:S04]  /*4da0*/  STS.U16 [R101+UR13+0x3c00], R110 ;  /* 0x003c006e65007988 */ /* 0x0001e8000800040d */
[----:B------:R1:W-:Y:S01]  /*4db0*/  STS.U16 [R100+UR13+0x2500], R140 ;  /* 0x0025008c64007988 */ /* 0x0003e2000800040d */
[----:B---3--:R-:W-:-:S03]  /*4dc0*/  PRMT R104, RZ, 0x7610, R104 ;  /* 0x00007610ff687816 */ /* 0x008fc60000000068 */
[----:B------:R3:W-:Y:S01]  /*4dd0*/  STS.U16 [R100+UR13+0x2100], R142 ;  /* 0x0021008e64007988 */ /* 0x0007e2000800040d */
[----:B0-----:R-:W-:-:S03]  /*4de0*/  PRMT R110, RZ, 0x7610, R110 ;  /* 0x00007610ff6e7816 */ /* 0x001fc6000000006e */
[----:B------:R0:W-:Y:S01]  /*4df0*/  STS.U16 [R100+UR13+0x2900], R163 ;  /* 0x002900a364007988 */ /* 0x0001e2000800040d */
[----:B-1----:R-:W-:-:S03]  /*4e00*/  PRMT R140, RZ, 0x7610, R140 ;  /* 0x00007610ff8c7816 */ /* 0x002fc6000000008c */
[----:B------:R1:W-:Y:S01]  /*4e10*/  STS.U16 [R100+UR13+0x3100], R114 ;  /* 0x0031007264007988 */ /* 0x0003e2000800040d */
[----:B---3--:R-:W-:-:S03]  /*4e20*/  PRMT R142, RZ, 0x7610, R142 ;  /* 0x00007610ff8e7816 */ /* 0x008fc6000000008e */
[----:B------:R3:W-:Y:S01]  /*4e30*/  STS.U16 [R100+UR13+0x3500], R165 ;  /* 0x003500a564007988 */ /* 0x0007e2000800040d */
[----:B0-----:R-:W-:-:S03]  /*4e40*/  PRMT R163, RZ, 0x7610, R163 ;  /* 0x00007610ffa37816 */ /* 0x001fc600000000a3 */
[----:B------:R0:W-:Y:S01]  /*4e50*/  STS.U16 [R100+UR13+0x2d00], R138 ;  /* 0x002d008a64007988 */ /* 0x0001e2000800040d */
[----:B-1----:R-:W-:-:S03]  /*4e60*/  PRMT R114, RZ, 0x7610, R114 ;  /* 0x00007610ff727816 */ /* 0x002fc60000000072 */
[----:B------:R-:W5:Y:S01]  /*4e70*/  @!P0 LDG.E.U16 R140, desc[UR22][R62.64] ;  /* 0x000000163e8c8981 */ /* 0x000f62000c1e1500 */
[----:B---3--:R-:W-:-:S03]  /*4e80*/  PRMT R165, RZ, 0x7610, R165 ;  /* 0x00007610ffa57816 */ /* 0x008fc600000000a5 */
[----:B------:R-:W3:Y:S01]  /*4e90*/  @!P0 LDG.E.U16 R163, desc[UR22][R46.64] ;  /* 0x000000162ea38981 */ /* 0x000ee2000c1e1500 */
[----:B0-----:R-:W-:-:S03]  /*4ea0*/  PRMT R138, RZ, 0x7610, R138 ;  /* 0x00007610ff8a7816 */ /* 0x001fc6000000008a */
[----:B------:R-:W3:Y:S04]  /*4eb0*/  @!P0 LDG.E.U16 R110, desc[UR22][R56.64] ;  /* 0x00000016386e8981 */ /* 0x000ee8000c1e1500 */
        /* <DEDUP_REMOVED lines=26> */
[----:B------:R-:W-:-:S04]  /*5060*/  ULEA UR10, UR20, UR13, 0x3 ;  /* 0x0000000d140a7291 */ /* 0x000fc8000f8e18ff */
[----:B------:R-:W-:Y:S01]  /*5070*/  UIADD3 UR10, UPT, UPT, UR10, 0x6000, URZ ;  /* 0x000060000a0a7890 */ /* 0x000fe2000fffe0ff */
[----:B--2---:R0:W-:Y:S04]  /*5080*/  STS.U16 [R101+UR13+0x5400], R106 ;  /* 0x0054006a65007988 */ /* 0x0041e8000800040d */
[----:B----4-:R0:W-:Y:S04]  /*5090*/  STS.U16 [R101+UR13+0x5c00], R148 ;  /* 0x005c009465007988 */ /* 0x0101e8000800040d */
[----:B-----5:R0:W-:Y:S04]  /*50a0*/  STS.U16 [R101+UR13+0x5000], R102 ;  /* 0x0050006665007988 */ /* 0x0201e8000800040d */
[----:B------:R0:W-:Y:S04]  /*50b0*/  STS.U16 [R101+UR13+0x5800], R140 ;  /* 0x0058008c65007988 */ /* 0x0001e8000800040d */
[----:B---3--:R0:W-:Y:S04]  /*50c0*/  STS.U16 [R100+UR13+0x5100], R163 ;  /* 0x005100a364007988 */ /* 0x0081e8000800040d */
        /* <DEDUP_REMOVED lines=11> */
[----:B------:R1:W-:Y:S06]  /*5180*/  MEMBAR.ALL.CTA ;  /* 0x0000000000007992 */ /* 0x0003ec0000008000 */
[----:B-1----:R-:W1:Y:S02]  /*5190*/  FENCE.VIEW.ASYNC.S ;  /* 0x00000000000073c6 */ /* 0x002e640000000000 */
[----:B-1----:R-:W-:Y:S06]  /*51a0*/  BAR.SYNC.DEFER_BLOCKING 0x0 ;  /* 0x0000000000007b1d */ /* 0x002fec0000010000 */
[----:B------:R-:W-:Y:S05]  /*51b0*/  BRA.U UP1, `(.L_x_9) ;  /* 0x00000001014c7547 */ /* 0x000fea000b800000 */
[----:B------:R-:W-:Y:S01]  /*51c0*/  UMOV UR15, 0x40004040 ;  /* 0x40004040000f7882 */ /* 0x000fe20000000000 */
        /* <DEDUP_REMOVED lines=9> */
[----:B------:R1:W-:Y:S01]  /*5260*/  UTCHMMA gdesc[UR14], gdesc[UR16], tmem[UR12], tmem[UR18], idesc[UR19], UPT ;  /* 0x00ff12100e0075ea */ /* 0x0003e2000b80000c */
        /* <DEDUP_REMOVED lines=8> */
.L_x_9:
[----:B------:R-:W-:Y:S02]  /*52f0*/  UIADD3 UR20, UPT, UPT, UR20, 0x1, URZ ;  /* 0x0000000114147890 */ /* 0x000fe4000fffe0ff */
[----:B------:R-:W-:Y:S02]  /*5300*/  UIADD3 UR11, UPT, UPT, UR11, -0x1, URZ ;  /* 0xffffffff0b0b7890 */ /* 0x000fe4000fffe0ff */
[----:B------:R-:W-:Y:S02]  /*5310*/  UISETP.GT.AND UP2, UPT, UR20, 0x1, UPT ;  /* 0x000000011400788c */ /* 0x000fe4000bf44270 */
[----:B------:R-:W-:Y:S02]  /*5320*/  UIADD3 UR8, UPT, UPT, UR8, -0x40, URZ ;  /* 0xffffffc008087890 */ /* 0x000fe4000fffe0ff */
[----:B-1----:R-:W-:Y:S02]  /*5330*/  USEL UR4, URZ, 0x1, !UP2 ;  /* 0x00000001ff047887 */ /* 0x002fe4000d000000 */
[----:B------:R-:W-:-:S02]  /*5340*/  USEL UR20, UR20, URZ, !UP2 ;  /* 0x000000ff14147287 */ /* 0x000fc4000d000000 */
[----:B------:R-:W-:Y:S02]  /*5350*/  UISETP.NE.U32.AND UP2, UPT, UR11, URZ, UPT ;  /* 0x000000ff0b00728c */ /* 0x000fe4000bf45070 */
[----:B------:R-:W-:-:S03]  /*5360*/  ULOP3.LUT UR6, UR5, UR4, URZ, 0x3c, !UPT ;  /* 0x0000000405067292 */ /* 0x000fc6000f8e3cff */
[----:B------:R-:W-:-:S04]  /*5370*/  UMOV UR4, UR5 ;  /* 0x0000000500047c82 */ /* 0x000fc80008000000 */
[----:B------:R-:W-:Y:S01]  /*5380*/  UMOV UR5, UR6 ;  /* 0x0000000600057c82 */ /* 0x000fe20008000000 */
[----:B------:R-:W-:Y:S05]  /*5390*/  BRA.U UP2, `(.L_x_10) ;  /* 0xffffffed026c7547 */ /* 0x000fea000b83ffff */
.L_x_7:
[----:B------:R-:W-:-:S09]  /*53a0*/  UISETP.GE.AND UP1, UPT, UR28, 0x40, UPT ;  /* 0x000000401c00788c */ /* 0x000fd2000bf26270 */
[----:B------:R-:W-:Y:S05]  /*53b0*/  BRA.U !UP1, `(.L_x_11) ;  /* 0x0000000109107547 */ /* 0x000fea000b800000 */
[----:B------:R-:W-:-:S06]  /*53c0*/  USHF.L.U32 UR4, UR4, 0x1f, URZ ;  /* 0x0000001f04047899 */ /* 0x000fcc00080006ff */
[----:B------:R-:W-:-:S04]  /*53d0*/  IMAD.U32 R2, RZ, RZ, UR4 ;  /* 0x00000004ff027e24 */ /* 0x000fc8000f8e00ff */
[----:B------:R-:W1:Y:S02]  /*53e0*/  SYNCS.PHASECHK.TRANS64.TRYWAIT P0, [UR10], R2 ;  /* 0x00000002ff0075a7 */ /* 0x000e64000800110a */
[----:B-1----:R-:W-:Y:S05]  /*53f0*/  @!P0 BRA `(.L_x_12) ;  /* 0x0000000800ac8947 */ /* 0x002fea0003800000 */
.L_x_11:
[----:B------:R-:W-:Y:S01]  /*5400*/  BAR.SYNC.DEFER_BLOCKING 0x0 ;  /* 0x0000000000007b1d */ /* 0x000fe20000010000 */
[C---:B------:R-:W-:Y:S01]  /*5410*/  LOP3.LUT P0, RZ, R0.reuse, 0x7f, RZ, 0xc0, !PT ;  /* 0x0000007f00ff7812 */ /* 0x040fe2000780c0ff */
[C---:B------:R-:W-:Y:S02]  /*5420*/  IMAD.SHL.U32 R20, R0.reuse, 0x80, RZ ;  /* 0x0000008000147824 */ /* 0x040fe400078e00ff */
[C---:B------:R-:W-:Y:S02]  /*5430*/  IMAD.SHL.U32 R2, R0.reuse, 0x10, RZ ;  /* 0x0000001000027824 */ /* 0x040fe400078e00ff */
[----:B------:R-:W-:Y:S01]  /*5440*/  IMAD.SHL.U32 R3, R0, 0x8, RZ ;  /* 0x0000000800037824 */ /* 0x000fe200078e00ff */
[----:B------:R-:W-:Y:S01]  /*5450*/  LOP3.LUT R21, R20, 0x800, RZ, 0xc0, !PT ;  /* 0x0000080014157812 */ /* 0x000fe200078ec0ff */
[----:B------:R-:W1:Y:S01]  /*5460*/  LDC R29, c[0x0][0x3b8] ;  /* 0x0000ee00ff1d7b82 */ /* 0x000e620000000800 */
[----:B------:R-:W-:Y:S01]  /*5470*/  LOP3.LUT R0, R2, 0xf0, RZ, 0xc0, !PT ;  /* 0x000000f002007812 */ /* 0x000fe200078ec0ff */
[----:B------:R-:W2:Y:S01]  /*5480*/  LDCU UR4, c[0x0][0x3b4] ;  /* 0x00007680ff0477ac */ /* 0x000ea20008000800 */
[----:B------:R-:W-:-:S02]  /*5490*/  LOP3.LUT R3, R3, 0x300, RZ, 0xc0, !PT ;  /* 0x0000030003037812 */ /* 0x000fc400078ec0ff */
[----:B------:R-:W-:-:S05]  /*54a0*/  IADD3 R0, PT, PT, R0, UR13, R21 ;  /* 0x0000000d00007c10 */ /* 0x000fca000fffe015 */
[----:B------:R-:W-:Y:S01]  /*54b0*/  IMAD.IADD R28, R3, 0x1, R0 ;  /* 0x00000001031c7824 */ /* 0x000fe200078e0200 */
[----:B------:R-:W3:Y:S02]  /*54c0*/  @!P0 SYNCS.CCTL.IV [UR13+0x6000] ;  /* 0x00600000ff0089b1 */ /* 0x000ee4000800000d */
[----:B---3--:R-:W-:Y:S01]  /*54d0*/  BAR.SYNC.DEFER_BLOCKING 0x0 ;  /* 0x0000000000007b1d */ /* 0x008fe20000010000 */
[----:B--2---:R-:W-:Y:S02]  /*54e0*/  IMAD R0, R97, UR4, RZ ;  /* 0x0000000461007c24 */ /* 0x004fe4000f8e02ff */
[----:B-1----:R-:W-:-:S03]  /*54f0*/  IMAD R3, R96, R29, RZ ;  /* 0x0000001d60037224 */ /* 0x002fc600078e02ff */
[----:B------:R-:W-:Y:S01]  /*5500*/  LDTM.16dp32bit_t0_t15.x16 R4, tmem[UR9] ;  /* 0x00000009000479ee */ /* 0x000fe20008a00000 */
[----:B------:R-:W1:Y:S01]  /*5510*/  LDTM.16dp32bit_t16_t31.x16 R4, tmem[UR9+0x10] ;  /* 0x00001009000479ee */ /* 0x000e620008a20000 */
[----:B------:R-:W2:Y:S01]  /*5520*/  LDCU.128 UR8, c[0x0][0x390] ;  /* 0x00007200ff0877ac */ /* 0x000ea20008000c00 */
[----:B------:R-:W3:Y:S01]  /*5530*/  @!P0 SYNCS.CCTL.IV [UR13+0x6008] ;  /* 0x00600800ff0089b1 */ /* 0x000ee2000800000d */
[----:B------:R-:W-:Y:S01]  /*5540*/  NOP ;  /* 0x0000000000007918 */ /* 0x000fe20000000000 */
[----:B--2---:R-:W-:-:S04]  /*5550*/  ISETP.GE.AND P0, PT, R97, UR10, PT ;  /* 0x0000000a61007c0c */ /* 0x004fc8000bf06270 */
[----:B------:R-:W-:Y:S02]  /*5560*/  ISETP.LT.AND P3, PT, R96, UR11, !P0 ;  /* 0x0000000b60007c0c */ /* 0x000fe4000c761270 */
[----:B-1----:R-:W-:Y:S02]  /*5570*/  F2FP.BF16.F32.PACK_AB R20, R6, R4 ;  /* 0x000000040614723e */ /* 0x002fe400000010ff */
[----:B------:R-:W-:Y:S02]  /*5580*/  F2FP.BF16.F32.PACK_AB R24, R7, R5 ;  /* 0x000000050718723e */ /* 0x000fe400000010ff */
[----:B------:R-:W-:Y:S02]  /*5590*/  F2FP.BF16.F32.PACK_AB R21, R10, R8 ;  /* 0x000000080a15723e */ /* 0x000fe400000010ff */
[----:B------:R-:W-:Y:S02]  /*55a0*/  F2FP.BF16.F32.PACK_AB R25, R11, R9 ;  /* 0x000000090b19723e */ /* 0x000fe400000010ff */
[----:B------:R-:W-:-:S02]  /*55b0*/  F2FP.BF16.F32.PACK_AB R22, R14, R12 ;  /* 0x0000000c0e16723e */ /* 0x000fc400000010ff */
[----:B------:R-:W-:Y:S02]  /*55c0*/  F2FP.BF16.F32.PACK_AB R23, R18, R16 ;  /* 0x000000101217723e */ /* 0x000fe400000010ff */
[----:B------:R-:W-:Y:S02]  /*55d0*/  F2FP.BF16.F32.PACK_AB R26, R15, R13 ;  /* 0x0000000d0f1a723e */ /* 0x000fe400000010ff */
[----:B------:R-:W-:Y:S01]  /*55e0*/  F2FP.BF16.F32.PACK_AB R27, R19, R17 ;  /* 0x00000011131b723e */ /* 0x000fe200000010ff */
[----:B---3--:R1:W-:Y:S01]  /*55f0*/  STS.128 [R28], R20 ;  /* 0x000000141c007388 */ /* 0x0083e20000000c00 */
[----:B------:R-:W-:Y:S02]  /*5600*/  LOP3.LUT R9, R2, 0x7f0, RZ, 0xc0, !PT ;  /* 0x000007f002097812 */ /* 0x000fe400078ec0ff */
[----:B------:R-:W-:Y:S01]  /*5610*/  LEA R19, P1, R0, UR8, 0x1 ;  /* 0x0000000800137c11 */ /* 0x000fe2000f8208ff */
[----:B------:R-:W-:Y:S01]  /*5620*/  STS.128 [R28+0x400], R24 ;  /* 0x000400181c007388 */ /* 0x000fe20000000c00 */
[----:B------:R-:W-:Y:S01]  /*5630*/  BAR.SYNC.DEFER_BLOCKING 0x0 ;  /* 0x0000000000007b1d */ /* 0x000fe20000010000 */
[----:B------:R-:W-:-:S02]  /*5640*/  ISETP.LT.AND P6, PT, R116, UR11, !P0 ;  /* 0x0000000b74007c0c */ /* 0x000fc4000c7c1270 */
[----:B------:R-:W-:Y:S02]  /*5650*/  ISETP.LT.AND P5, PT, R118, UR11, !P0 ;  /* 0x0000000b76007c0c */ /* 0x000fe4000c7a1270 */
[----:B------:R-:W-:Y:S02]  /*5660*/  ISETP.LT.AND P2, PT, R120, UR11, !P0 ;  /* 0x0000000b78007c0c */ /* 0x000fe4000c741270 */
[----:B-1----:R-:W-:Y:S01]  /*5670*/  LEA.HI.X.SX32 R21, R0, UR9, 0x1, P1 ;  /* 0x0000000900157c11 */ /* 0x002fe200088f0eff */
[----:B------:R-:W-:Y:S01]  /*5680*/  IMAD R0, R29, 0x2, R3 ;  /* 0x000000021d007824 */ /* 0x000fe200078e0203 */
[----:B------:R-:W-:-:S03]  /*5690*/  LEA R2, P1, R3, R19, 0x1 ;  /* 0x0000001303027211 */ /* 0x000fc600078208ff */
[----:B------:R-:W-:Y:S01]  /*56a0*/  IMAD R8, R29, 0x2, R0 ;  /* 0x000000021d087824 */ /* 0x000fe200078e0200 */
[----:B------:R-:W-:Y:S02]  /*56b0*/  LEA.HI.X.SX32 R3, R3, R21, 0x1, P1 ;  /* 0x0000001503037211 */ /* 0x000fe400008f0eff */
[----:B------:R-:W-:Y:S02]  /*56c0*/  LEA R12, P4, R0, R19, 0x1 ;  /* 0x00000013000c7211 */ /* 0x000fe400078808ff */
[----:B------:R-:W-:Y:S02]  /*56d0*/  ISETP.LT.AND P1, PT, R122, UR11, !P0 ;  /* 0x0000000b7a007c0c */ /* 0x000fe4000c721270 */
[----:B------:R-:W-:Y:S01]  /*56e0*/  LEA.HI.X.SX32 R13, R0, R21, 0x1, P4 ;  /* 0x00000015000d7211 */ /* 0x000fe200020f0eff */
[----:B------:R-:W-:Y:S01]  /*56f0*/  IMAD R0, R29, 0x2, R8 ;  /* 0x000000021d007824 */ /* 0x000fe200078e0208 */
[----:B------:R-:W-:Y:S01]  /*5700*/  ISETP.LT.AND P4, PT, R124, UR11, !P0 ;  /* 0x0000000b7c007c0c */ /* 0x000fe2000c781270 */
[----:B------:R-:W1:Y:S04]  /*5710*/  LDS.128 R4, [R9+UR13] ;  /* 0x0000000d09047984 */ /* 0x000e680008000c00 */
[----:B-1----:R1:W-:Y:S01]  /*5720*/  @P3 STG.E.U16 desc[UR22][R2.64], R4 ;  /* 0x0000000402003986 */ /* 0x0023e2000c101516 */
[----:B------:R-:W-:-:S02]  /*5730*/  LEA R14, P3, R8, R19, 0x1 ;  /* 0x00000013080e7211 */ /* 0x000fc400078608ff */
[----:B------:R-:W-:Y:S02]  /*5740*/  PRMT R17, R4, 0x7632, R17 ;  /* 0x0000763204117816 */ /* 0x000fe40000000011 */
[----:B------:R-:W-:Y:S02]  /*5750*/  LEA.HI.X.SX32 R15, R8, R21, 0x1, P3 ;  /* 0x00000015080f7211 */ /* 0x000fe400018f0eff */
[----:B------:R-:W2:Y:S01]  /*5760*/  LDS.128 R8, [R9+UR13+0x800] ;  /* 0x0008000d09087984 */ /* 0x000ea20008000c00 */
[----:B------:R-:W-:-:S03]  /*5770*/  ISETP.LT.AND P3, PT, R126, UR11, !P0 ;  /* 0x0000000b7e007c0c */ /* 0x000fc6000c761270 */
[----:B------:R3:W-:Y:S01]  /*5780*/  @P6 STG.E.U16 desc[UR22][R12.64], R17 ;  /* 0x000000110c006986 */ /* 0x0007e2000c101516 */
[----:B-1----:R-:W-:Y:S01]  /*5790*/  IMAD R3, R29, 0x2, R0 ;  /* 0x000000021d037824 */ /* 0x002fe200078e0200 */
[CC--:B------:R-:W-:Y:S02]  /*57a0*/  LEA R16, P6, R0.reuse, R19.reuse, 0x1 ;  /* 0x0000001300107211 */ /* 0x0c0fe400078c08ff */
[----:B------:R1:W-:Y:S02]  /*57b0*/  @P5 STG.E.U16 desc[UR22][R14.64], R5 ;  /* 0x000000050e005986 */ /* 0x0003e4000c101516 */
[----:B------:R-:W-:Y:S02]  /*57c0*/  LEA R2, P5, R3, R19, 0x1 ;  /* 0x0000001303027211 */ /* 0x000fe400078a08ff */
[-C--:B---3--:R-:W-:Y:S01]  /*57d0*/  LEA.HI.X.SX32 R17, R0, R21.reuse, 0x1, P6 ;  /* 0x0000001500117211 */ /* 0x088fe200030f0eff */
[----:B------:R-:W-:Y:S01]  /*57e0*/  IMAD R0, R29, 0x2, R3 ;  /* 0x000000021d007824 */ /* 0x000fe200078e0203 */
[----:B------:R-:W-:-:S02]  /*57f0*/  LEA.HI.X.SX32 R3, R3, R21, 0x1, P5 ;  /* 0x0000001503037211 */ /* 0x000fc400028f0eff */
[----:B-1----:R-:W-:Y:S01]  /*5800*/  PRMT R15, R5, 0x7632, R15 ;  /* 0x00007632050f7816 */ /* 0x002fe2000000000f */
[C---:B------:R-:W-:Y:S01]  /*5810*/  IMAD R13, R29.reuse, 0x2, R0 ;  /* 0x000000021d0d7824 */ /* 0x040fe200078e0200 */
[----:B------:R-:W-:Y:S02]  /*5820*/  LEA R4, P5, R0, R19, 0x1 ;  /* 0x0000001300047211 */ /* 0x000fe400078a08ff */
[----:B------:R-:W-:Y:S01]  /*5830*/  ISETP.LT.AND P6, PT, R128, UR11, !P0 ;  /* 0x0000000b80007c0c */ /* 0x000fe2000c7c1270 */
[----:B------:R1:W-:Y:S01]  /*5840*/  @P2 STG.E.U16 desc[UR22][R16.64], R15 ;  /* 0x0000000f10002986 */ /* 0x0003e2000c101516 */
[----:B------:R-:W-:Y:S01]  /*5850*/  LEA.HI.X.SX32 R5, R0, R21, 0x1, P5 ;  /* 0x0000001500057211 */ /* 0x000fe200028f0eff */
[----:B------:R-:W-:Y:S01]  /*5860*/  IMAD R0, R29, 0x2, R13 ;  /* 0x000000021d007824 */ /* 0x000fe200078e020d */
[----:B------:R-:W-:Y:S01]  /*5870*/  LEA R12, P5, R13, R19, 0x1 ;  /* 0x000000130d0c7211 */ /* 0x000fe200078a08ff */
[----:B------:R3:W-:Y:S01]  /*5880*/  @P1 STG.E.U16 desc[UR22][R2.64], R6 ;  /* 0x0000000602001986 */ /* 0x0007e2000c101516 */
[----:B------:R-:W-:-:S02]  /*5890*/  ISETP.LT.AND P2, PT, R130, UR11, !P0 ;  /* 0x0000000b82007c0c */ /* 0x000fc4000c741270 */
[----:B------:R-:W-:Y:S02]  /*58a0*/  LEA.HI.X.SX32 R13, R13, R21, 0x1, P5 ;  /* 0x000000150d0d7211 */ /* 0x000fe400028f0eff */
[----:B------:R-:W-:Y:S02]  /*58b0*/  ISETP.LT.AND P1, PT, R131, UR11, !P0 ;  /* 0x0000000b83007c0c */ /* 0x000fe4000c721270 */
[----:B------:R-:W-:Y:S01]  /*58c0*/  ISETP.LT.AND P5, PT, R132, UR11, !P0 ;  /* 0x0000000b84007c0c */ /* 0x000fe2000c7a1270 */
[----:B-1----:R-:W-:Y:S01]  /*58d0*/  IMAD R16, R29, 0x2, R0 ;  /* 0x000000021d107824 */ /* 0x002fe200078e0200 */
[----:B---3--:R-:W-:-:S05]  /*58e0*/  PRMT R3, R6, 0x7632, R3 ;  /* 0x0000763206037816 */ /* 0x008fca0000000003 */
[----:B------:R1:W-:Y:S01]  /*58f0*/  @P4 STG.E.U16 desc[UR22][R4.64], R3 ;  /* 0x0000000304004986 */ /* 0x0003e2000c101516 */
[----:B------:R-:W-:-:S03]  /*5900*/  LEA R14, P4, R0, R19, 0x1 ;  /* 0x00000013000e7211 */ /* 0x000fc600078808ff */
[----:B------:R2:W-:Y:S01]  /*5910*/  @P3 STG.E.U16 desc[UR22][R12.64], R7 ;  /* 0x000000070c003986 */ /* 0x0005e2000c101516 */
[----:B------:R-:W-:Y:S01]  /*5920*/  LEA.HI.X.SX32 R15, R0, R21, 0x1, P4 ;  /* 0x00000015000f7211 */ /* 0x000fe200020f0eff */
[----:B------:R-:W-:Y:S01]  /*5930*/  IMAD R0, R29, 0x2, R16 ;  /* 0x000000021d007824 */ /* 0x000fe200078e0210 */
[C---:B------:R-:W-:Y:S02]  /*5940*/  LEA R2, P3, R16.reuse, R19, 0x1 ;  /* 0x0000001310027211 */ /* 0x040fe400078608ff */
[----:B------:R-:W-:Y:S01]  /*5950*/  ISETP.LT.AND P4, PT, R133, UR11, !P0 ;  /* 0x0000000b85007c0c */ /* 0x000fe2000c781270 */
[----:B------:R-:W-:Y:S01]  /*5960*/  IMAD R17, R29, 0x2, R0 ;  /* 0x000000021d117824 */ /* 0x000fe200078e0200 */
[----:B-1----:R-:W-:Y:S02]  /*5970*/  PRMT R5, R7, 0x7632, R5 ;  /* 0x0000763207057816 */ /* 0x002fe40000000005 */
[----:B------:R-:W-:Y:S02]  /*5980*/  LEA.HI.X.SX32 R3, R16, R21, 0x1, P3 ;  /* 0x0000001510037211 */ /* 0x000fe400018f0eff */
[----:B--2---:R-:W-:Y:S01]  /*5990*/  PRMT R7, R8, 0x7632, R7 ;  /* 0x0000763208077816 */ /* 0x004fe20000000007 */
[----:B------:R1:W-:Y:S01]  /*59a0*/  @P6 STG.E.U16 desc[UR22][R14.64], R5 ;  /* 0x000000050e006986 */ /* 0x0003e2000c101516 */
[----:B------:R-:W-:-:S02]  /*59b0*/  LEA R4, P6, R0, R19, 0x1 ;  /* 0x0000001300047211 */ /* 0x000fc400078c08ff */
[----:B------:R-:W-:Y:S01]  /*59c0*/  ISETP.LT.AND P3, PT, R135, UR11, !P0 ;  /* 0x0000000b87007c0c */ /* 0x000fe2000c761270 */
[----:B------:R2:W-:Y:S01]  /*59d0*/  @P2 STG.E.U16 desc[UR22][R2.64], R8 ;  /* 0x0000000802002986 */ /* 0x0005e2000c101516 */
[----:B-1----:R-:W-:Y:S01]  /*59e0*/  LEA.HI.X.SX32 R5, R0, R21, 0x1, P6 ;  /* 0x0000001500057211 */ /* 0x002fe200030f0eff */
[----:B------:R-:W-:Y:S01]  /*59f0*/  IMAD R0, R29, 0x2, R17 ;  /* 0x000000021d007824 */ /* 0x000fe200078e0211 */
[----:B--2---:R-:W-:-:S03]  /*5a00*/  PRMT R8, R9, 0x7632, R8 ;  /* 0x0000763209087816 */ /* 0x004fc60000000008 */
[----:B------:R-:W-:Y:S01]  /*5a10*/  IMAD R16, R29, 0x2, R0 ;  /* 0x000000021d107824 */ /* 0x000fe200078e0200 */
[----:B------:R1:W-:Y:S01]  /*5a20*/  @P1 STG.E.U16 desc[UR22][R4.64], R7 ;  /* 0x0000000704001986 */ /* 0x0003e2000c101516 */
[-C--:B------:R-:W-:Y:S02]  /*5a30*/  LEA R6, P1, R17, R19.reuse, 0x1 ;  /* 0x0000001311067211 */ /* 0x080fe400078208ff */
[----:B------:R-:W-:Y:S01]  /*5a40*/  IMAD R18, R29, 0x2, R16 ;  /* 0x000000021d127824 */ /* 0x000fe200078e0210 */
[-C--:B------:R-:W-:Y:S02]  /*5a50*/  LEA R12, P2, R0, R19.reuse, 0x1 ;  /* 0x00000013000c7211 */ /* 0x080fe400078408ff */
[----:B------:R-:W-:Y:S02]  /*5a60*/  LEA R14, P6, R16, R19, 0x1 ;  /* 0x00000013100e7211 */ /* 0x000fe400078c08ff */
[-C--:B------:R-:W-:Y:S02]  /*5a70*/  LEA.HI.X.SX32 R13, R0, R21.reuse, 0x1, P2 ;  /* 0x00000015000d7211 */ /* 0x080fe400010f0eff */
[----:B------:R-:W-:-:S02]  /*5a80*/  LEA.HI.X.SX32 R15, R16, R21, 0x1, P6 ;  /* 0x00000015100f7211 */ /* 0x000fc400030f0eff */
[----:B-1----:R-:W-:Y:S01]  /*5a90*/  LEA.HI.X.SX32 R7, R17, R21, 0x1, P1 ;  /* 0x0000001511077211 */ /* 0x002fe200008f0eff */
[C---:B------:R-:W-:Y:S01]  /*5aa0*/  IMAD R17, R29.reuse, 0x2, R18 ;  /* 0x000000021d117824 */ /* 0x040fe200078e0212 */
[-C--:B------:R-:W-:Y:S02]  /*5ab0*/  LEA R2, P1, R18, R19.reuse, 0x1 ;  /* 0x0000001312027211 */ /* 0x080fe400078208ff */
[----:B------:R-:W-:Y:S01]  /*5ac0*/  ISETP.LT.AND P2, PT, R136, UR11, !P0 ;  /* 0x0000000b88007c0c */ /* 0x000fe2000c741270 */
[----:B------:R-:W-:Y:S01]  /*5ad0*/  IMAD R0, R29, 0x2, R17 ;  /* 0x000000021d007824 */ /* 0x000fe200078e0211 */
[----:B------:R-:W-:Y:S01]  /*5ae0*/  LEA R16, P6, R17, R19, 0x1 ;  /* 0x0000001311107211 */ /* 0x000fe200078c08ff */
[----:B------:R1:W-:Y:S01]  /*5af0*/  @P5 STG.E.U16 desc[UR22][R6.64], R9 ;  /* 0x0000000906005986 */ /* 0x0003e2000c101516 */
[-C--:B------:R-:W-:Y:S02]  /*5b00*/  LEA.HI.X.SX32 R3, R18, R21.reuse, 0x1, P1 ;  /* 0x0000001512037211 */ /* 0x080fe400008f0eff */
[----:B------:R-:W-:Y:S01]  /*5b10*/  ISETP.LT.AND P1, PT, R137, UR11, !P0 ;  /* 0x0000000b89007c0c */ /* 0x000fe2000c721270 */
[----:B------:R2:W-:Y:S01]  /*5b20*/  @P4 STG.E.U16 desc[UR22][R12.64], R8 ;  /* 0x000000080c004986 */ /* 0x0005e2000c101516 */
[----:B------:R-:W-:-:S02]  /*5b30*/  LEA.HI.X.SX32 R17, R17, R21, 0x1, P6 ;  /* 0x0000001511117211 */ /* 0x000fc400030f0eff */
[----:B------:R-:W-:Y:S01]  /*5b40*/  ISETP.LT.AND P0, PT, R134, UR11, !P0 ;  /* 0x0000000b86007c0c */ /* 0x000fe2000c701270 */
[----:B------:R2:W-:Y:S01]  /*5b50*/  @P3 STG.E.U16 desc[UR22][R14.64], R10 ;  /* 0x0000000a0e003986 */ /* 0x0005e2000c101516 */
[C---:B------:R-:W-:Y:S02]  /*5b60*/  LEA R4, P6, R0.reuse, R19, 0x1 ;  /* 0x0000001300047211 */ /* 0x040fe400078c08ff */
[----:B-1----:R-:W-:Y:S02]  /*5b70*/  PRMT R7, R11, 0x7632, R7 ;  /* 0x000076320b077816 */ /* 0x002fe40000000007 */
[----:B------:R-:W-:Y:S02]  /*5b80*/  LEA.HI.X.SX32 R5, R0, R21, 0x1, P6 ;  /* 0x0000001500057211 */ /* 0x000fe400030f0eff */
[----:B------:R-:W-:-:S05]  /*5b90*/  PRMT R0, R10, 0x7632, R0 ;  /* 0x000076320a007816 */ /* 0x000fca0000000000 */
[----:B------:R2:W-:Y:S04]  /*5ba0*/  @P2 STG.E.U16 desc[UR22][R2.64], R0 ;  /* 0x0000000002002986 */ /* 0x0005e8000c101516 */
[----:B------:R2:W-:Y:S04]  /*5bb0*/  @P1 STG.E.U16 desc[UR22][R16.64], R11 ;  /* 0x0000000b10001986 */ /* 0x0005e8000c101516 */
[----:B------:R2:W-:Y:S01]  /*5bc0*/  @P0 STG.E.U16 desc[UR22][R4.64], R7 ;  /* 0x0000000704000986 */ /* 0x0005e2000c101516 */
[----:B------:R-:W-:Y:S06]  /*5bd0*/  BAR.SYNC.DEFER_BLOCKING 0x0 ;  /* 0x0000000000007b1d */ /* 0x000fec0000010000 */
[----:B------:R-:W-:Y:S05]  /*5be0*/  BRA.U UP0, `(.L_x_13) ;  /* 0x00000001009c7547 */ /* 0x000fea000b800000 */
[----:B------:R-:W1:Y:S01]  /*5bf0*/  S2UR UR5, SR_CgaCtaId ;  /* 0x00000000000579c3 */ /* 0x000e620000008800 */
[----:B------:R-:W-:Y:S01]  /*5c00*/  NOP ;  /* 0x0000000000007918 */ /* 0x000fe20000000000 */
[----:B------:R-:W-:Y:S01]  /*5c10*/  UMOV UR4, 0x50 ;  /* 0x0000005000047882 */ /* 0x000fe20000000000 */
[----:B--2---:R-:W-:Y:S02]  /*5c20*/  IMAD.U32 R0, RZ, RZ, UR12 ;  /* 0x0000000cff007e24 */ /* 0x004fe4000f8e00ff */
[----:B------:R-:W-:-:S03]  /*5c30*/  IMAD.MOV.U32 R3, RZ, RZ, 0x1 ;  /* 0x00000001ff037424 */ /* 0x000fc600078e00ff */
[----:B------:R-:W-:-:S04]  /*5c40*/  LOP3.LUT R0, R0, 0xffff, RZ, 0xc0, !PT ;  /* 0x0000ffff00007812 */ /* 0x000fc800078ec0ff */
[----:B------:R-:W-:-:S05]  /*5c50*/  SHF.R.U32.HI R0, RZ, 0x5, R0 ;  /* 0x00000005ff007819 */ /* 0x000fca0000011600 */
[----:B------:R-:W-:Y:S01]  /*5c60*/  VIADD R2, R0, 0x10 ;  /* 0x0000001000027836 */ /* 0x000fe20000000000 */
[----:B------:R-:W-:Y:S01]  /*5c70*/  SHF.L.U32 R0, R3, R0, RZ ;  /* 0x0000000003007219 */ /* 0x000fe200000006ff */
[----:B01----:R-:W-:-:S03]  /*5c80*/  ULEA UR6, UR5, UR4, 0x18 ;  /* 0x0000000405067291 */ /* 0x003fc6000f8ec0ff */
[----:B------:R-:W-:-:S04]  /*5c90*/  SHF.L.U32 R3, R3, R2, RZ ;  /* 0x0000000203037219 */ /* 0x000fc800000006ff */
[----:B------:R-:W-:Y:S02]  /*5ca0*/  LOP3.LUT R0, R3, R0, RZ, 0xfc, !PT ;  /* 0x0000000003007212 */ /* 0x000fe400078efcff */
[----:B------:R-:W0:Y:S02]  /*5cb0*/  LDS R5, [UR6] ;  /* 0x00000006ff057984 */ /* 0x000e240008000800 */
[C---:B------:R-:W-:Y:S02]  /*5cc0*/  LOP3.LUT R2, R0.reuse, 0xffff, RZ, 0xc0, !PT ;  /* 0x0000ffff00027812 */ /* 0x040fe400078ec0ff */
[----:B0-----:R-:W-:-:S04]  /*5cd0*/  LOP3.LUT R3, R0, 0xffff, R5, 0x80, !PT ;  /* 0x0000ffff00037812 */ /* 0x001fc800078e8005 */
[----:B------:R-:W-:-:S13]  /*5ce0*/  ISETP.NE.AND P0, PT, R3, R2, PT ;  /* 0x000000020300720c */ /* 0x000fda0003f05270 */
[----:B------:R-:W-:Y:S05]  /*5cf0*/  @P0 BRA `(.L_x_14) ;  /* 0x0000000000500947 */ /* 0x000fea0003800000 */
[----:B------:R-:W-:Y:S02]  /*5d00*/  SHF.R.U32.HI R5, RZ, 0x10, R5 ;  /* 0x00000010ff057819 */ /* 0x000fe40000011605 */
[----:B------:R-:W-:-:S04]  /*5d10*/  SHF.R.U32.HI R2, RZ, 0x10, R0 ;  /* 0x00000010ff027819 */ /* 0x000fc80000011600 */
[----:B------:R-:W-:-:S04]  /*5d20*/  LOP3.LUT R5, R5, R2, RZ, 0xc0, !PT ;  /* 0x0000000205057212 */ /* 0x000fc800078ec0ff */
[----:B------:R-:W-:-:S13]  /*5d30*/  ISETP.NE.AND P0, PT, R5, R2, PT ;  /* 0x000000020500720c */ /* 0x000fda0003f05270 */
[----:B------:R-:W-:Y:S05]  /*5d40*/  @P0 BRA `(.L_x_15) ;  /* 0x0000000000300947 */ /* 0x000fea0003800000 */
[----:B------:R-:W-:Y:S01]  /*5d50*/  R2UR UR4, R0 ;  /* 0x00000000000472ca */ /* 0x000fe200000e0000 */
[----:B------:R-:W-:Y:S01]  /*5d60*/  VOTEU.ANY UR5, UPT, PT ;  /* 0x0000000000057886 */ /* 0x000fe200038e0100 */
[----:B------:R-:W0:Y:S01]  /*5d70*/  S2R R0, SR_LANEID ;  /* 0x0000000000007919 */ /* 0x000e220000000000 */
[----:B------:R-:W-:-:S10]  /*5d80*/  UFLO.U32 UR5, UR5 ;  /* 0x00000005000572bd */ /* 0x000fd400080e0000 */
[----:B------:R-:W-:-:S06]  /*5d90*/  ULOP3.LUT UR4, URZ, UR4, URZ, 0x33, !UPT ;  /* 0x00000004ff047292 */ /* 0x000fcc000f8e33ff */
[----:B------:R-:W-:-:S04]  /*5da0*/  IMAD.U32 R2, RZ, RZ, UR4 ;  /* 0x00000004ff027e24 */ /* 0x000fc8000f8e00ff */
[----:B------:R-:W1:Y:S02]  /*5db0*/  REDUX UR7, R2 ;  /* 0x00000000020773c4 */ /* 0x000e640000000000 */
[----:B------:R3:W-:Y:S01]  /*5dc0*/  UTCATOMSWS.AND URZ, UR4 ;  /* 0x0000000400ff79e3 */ /* 0x0007e20008000000 */
[----:B0-----:R-:W-:Y:S01]  /*5dd0*/  ISETP.EQ.U32.AND P0, PT, R0, UR5, PT ;  /* 0x0000000500007c0c */ /* 0x001fe2000bf02070 */
[----:B-1----:R-:W-:-:S12]  /*5de0*/  IMAD.U32 R0, RZ, RZ, UR7 ;  /* 0x00000007ff007e24 */ /* 0x002fd8000f8e00ff */
[----:B------:R3:W-:Y:S01]  /*5df0*/  @P0 ATOMS.AND RZ, [UR6], R0 ;  /* 0x00000000ffff098c */ /* 0x0007e2000a800006 */
[----:B------:R-:W-:Y:S05]  /*5e00*/  BRA `(.L_x_13) ;  /* 0x0000000000147947 */ /* 0x000fea0003800000 */
.L_x_15:
[----:B------:R-:W-:-:S07]  /*5e10*/  MOV R2, 0x5e30 ;  /* 0x00005e3000027802 */ /* 0x000fce0000000f00 */
[----:B------:R-:W-:Y:S05]  /*5e20*/  CALL.REL.NOINC `($__internal_0_$__cuda_sm10x_tcgen05_guardrail_trap_col_being_dealloced_not_returned_by_alloc) ;  /* 0x00000000002c7944 */ /* 0x000fea0003c00000 */
[----:B------:R-:W-:Y:S05]  /*5e30*/  BRA `(.L_x_13) ;  /* 0x0000000000087947 */ /* 0x000fea0003800000 */
.L_x_14:
[----:B------:R-:W-:-:S07]  /*5e40*/  MOV R2, 0x5e60 ;  /* 0x00005e6000027802 */ /* 0x000fce0000000f00 */
[----:B------:R-:W-:Y:S05]  /*5e50*/  CALL.REL.NOINC `($__internal_2_$__cuda_sm10x_tcgen05_guardrail_trap_unallocated_columns_being_dealloced) ;  /* 0x0000000000387944 */ /* 0x000fea0003c00000 */
.L_x_13:
[----:B------:R-:W-:Y:S01]  /*5e60*/  NOP ;  /* 0x0000000000007918 */ /* 0x000fe20000000000 */
[----:B0--3--:R-:W-:Y:S05]  /*5e70*/  EXIT ;  /* 0x000000000000794d */ /* 0x009fea0003800000 */
.L_x_8:
[----:B------:R-:W0:Y:S02]  /*5e80*/  SYNCS.PHASECHK.TRANS64.TRYWAIT P6, [UR10], R114 ;  /* 0x00000072ff0075a7 */ /* 0x000e2400080c110a */
[----:B0-----:R-:W-:Y:S05]  /*5e90*/  @!P6 BRA `(.L_x_8) ;  /* 0xfffffffc00f8e947 */ /* 0x001fea000383ffff */
[----:B------:R-:W-:Y:S05]  /*5ea0*/  BRA `(.L_x_16) ;  /* 0xffffffe000ec7947 */ /* 0x000fea000383ffff */
.L_x_12:
[----:B------:R-:W1:Y:S02]  /*5eb0*/  SYNCS.PHASECHK.TRANS64.TRYWAIT P0, [UR10], R2 ;  /* 0x00000002ff0075a7 */ /* 0x000e64000800110a */
[----:B-1----:R-:W-:Y:S05]  /*5ec0*/  @!P0 BRA `(.L_x_12) ;  /* 0xfffffffc00f88947 */ /* 0x002fea000383ffff */
[----:B------:R-:W-:Y:S05]  /*5ed0*/  BRA `(.L_x_11) ;  /* 0xfffffff400487947 */ /* 0x000fea000383ffff */
        .weak           $__internal_0_$__cuda_sm10x_tcgen05_guardrail_trap_col_being_dealloced_not_returned_by_alloc
        .type           $__internal_0_$__cuda_sm10x_tcgen05_guardrail_trap_col_being_dealloced_not_returned_by_alloc,@function
        .size           $__internal_0_$__cuda_sm10x_tcgen05_guardrail_trap_col_being_dealloced_not_returned_by_alloc,($__internal_1_$__cuda_sm10x_tcgen05_guardrail_trap_phase_invalid_during_alloc - $__internal_0_$__cuda_sm10x_tcgen05_guardrail_trap_col_being_dealloced_not_returned_by_alloc)
$__internal_0_$__cuda_sm10x_tcgen05_guardrail_trap_col_being_dealloced_not_returned_by_alloc:
[----:B------:R-:W-:Y:S05]  /*5ee0*/  BPT.TRAP 0x1 ;  /* 0x000000040000795c */ /* 0x000fea0000300000 */
[----:B------:R-:W-:-:S04]  /*5ef0*/  IMAD.MOV.U32 R3, RZ, RZ, 0x0 ;  /* 0x00000000ff037424 */ /* 0x000fc800078e00ff */
[----:B------:R-:W-:Y:S05]  /*5f00*/  RET.REL.NODEC R2 `(matmul_kernel) ;  /* 0xffffffa0023c7950 */ /* 0x000fea0003c3ffff */
        .weak           $__internal_1_$__cuda_sm10x_tcgen05_guardrail_trap_phase_invalid_during_alloc
        .type           $__internal_1_$__cuda_sm10x_tcgen05_guardrail_trap_phase_invalid_during_alloc,@function
        .size           $__internal_1_$__cuda_sm10x_tcgen05_guardrail_trap_phase_invalid_during_alloc,($__internal_2_$__cuda_sm10x_tcgen05_guardrail_trap_unallocated_columns_being_dealloced - $__internal_1_$__cuda_sm10x_tcgen05_guardrail_trap_phase_invalid_during_alloc)
$__internal_1_$__cuda_sm10x_tcgen05_guardrail_trap_phase_invalid_during_alloc:
[----:B------:R-:W-:Y:S05]  /*5f10*/  BPT.TRAP 0x1 ;  /* 0x000000040000795c */ /* 0x000fea0000300000 */
[----:B------:R-:W-:-:S04]  /*5f20*/  IMAD.MOV.U32 R3, RZ, RZ, 0x0 ;  /* 0x00000000ff037424 */ /* 0x000fc800078e00ff */
[----:B------:R-:W-:Y:S05]  /*5f30*/  RET.REL.NODEC R2 `(matmul_kernel) ;  /* 0xffffffa002307950 */ /* 0x000fea0003c3ffff */
        .weak           $__internal_2_$__cuda_sm10x_tcgen05_guardrail_trap_unallocated_columns_being_dealloced
        .type           $__internal_2_$__cuda_sm10x_tcgen05_guardrail_trap_unallocated_columns_being_dealloced,@function
        .size           $__internal_2_$__cuda_sm10x_tcgen05_guardrail_trap_unallocated_columns_being_dealloced,(.L_x_20 - $__internal_2_$__cuda_sm10x_tcgen05_guardrail_trap_unallocated_columns_being_dealloced)
$__internal_2_$__cuda_sm10x_tcgen05_guardrail_trap_unallocated_columns_being_dealloced:
[----:B------:R-:W-:Y:S05]  /*5f40*/  BPT.TRAP 0x1 ;  /* 0x000000040000795c */ /* 0x000fea0000300000 */
[----:B------:R-:W-:-:S04]  /*5f50*/  IMAD.MOV.U32 R3, RZ, RZ, 0x0 ;  /* 0x00000000ff037424 */ /* 0x000fc800078e00ff */
[----:B------:R-:W-:Y:S05]  /*5f60*/  RET.REL.NODEC R2 `(matmul_kernel) ;  /* 0xffffffa002247950 */ /* 0x000fea0003c3ffff */
.L_x_17:
[----:B------:R-:W-:-:S00]  /*5f70*/  BRA `(.L_x_17) ;  /* 0xfffffffc00fc7947 */ /* 0x000fc0000383ffff */
[----:B------:R-:W-:-:S00]  /*5f80*/  NOP ;  /* 0x0000000000007918 */ /* 0x000fc00000000000 */
[----:B------:R-:W-:-:S00]  /*5f90*/  NOP ;  /* 0x0000000000007918 */ /* 0x000fc00000000000 */
[----:B------:R-:W-:-:S00]  /*5fa0*/  NOP ;  /* 0x0000000000007918 */ /* 0x000fc00000000000 */
[----:B------:R-:W-:-:S00]  /*5fb0*/  NOP ;  /* 0x0000000000007918 */ /* 0x000fc00000000000 */
[----:B------:R-:W-:-:S00]  /*5fc0*/  NOP ;  /* 0x0000000000007918 */ /* 0x000fc00000000000 */
[----:B------:R-:W-:-:S00]  /*5fd0*/  NOP ;  /* 0x0000000000007918 */ /* 0x000fc00000000000 */
[----:B------:R-:W-:-:S00]  /*5fe0*/  NOP ;  /* 0x0000000000007918 */ /* 0x000fc00000000000 */
[----:B------:R-:W-:-:S00]  /*5ff0*/  NOP ;  /* 0x0000000000007918 */ /* 0x000fc00000000000 */
.L_x_20:


//--------------------- .nv.shared.matmul_kernel  --------------------------
	.section	.nv.shared.matmul_kernel,"aw",@nobits
	.sectionflags	@""
	.align	16
	.zero		1024


//--------------------- .nv.shared.reserved.0     --------------------------
	.section	.nv.shared.reserved.0,"aw",@nobits
	.align	8
	.weak		__nv_reservedSMEM_offset_0_alias
	.size		__nv_reservedSMEM_offset_0_alias, 0, 64
	.other		__nv_reservedSMEM_offset_0_alias,@"STO_CUDA_RESERVED_SHARED STV_DEFAULT"
__nv_reservedSMEM_offset_0_alias:
	.zero		0
.nv.shared.reserved.0:
	.zero		64
	.weak		__nv_reservedSMEM_allocation_phase
	.type		__nv_reservedSMEM_allocation_phase,@object
	.size		__nv_reservedSMEM_allocation_phase,(.L_0 - __nv_reservedSMEM_allocation_phase)
__nv_reservedSMEM_allocation_phase:
	.zero		1
.L_0:
	.zero		7
	.weak		__nv_reservedSMEM_devtool_atexit_pc
	.type		__nv_reservedSMEM_devtool_atexit_pc,@object
	.size		__nv_reservedSMEM_devtool_atexit_pc,(__nv_reservedSMEM_allocation_mask - __nv_reservedSMEM_devtool_atexit_pc)
__nv_reservedSMEM_devtool_atexit_pc:
	.zero		8
	.weak		__nv_reservedSMEM_allocation_mask
	.type		__nv_reservedSMEM_allocation_mask,@object
	.size		__nv_reservedSMEM_allocation_mask,(.L_2 - __nv_reservedSMEM_allocation_mask)
__nv_reservedSMEM_allocation_mask:
	.zero		4
.L_2:


//--------------------- .nv.constant0.matmul_kernel --------------------------
	.section	.nv.constant0.matmul_kernel,"a",@progbits
	.sectionflags	@""
	.align	4
.nv.constant0.matmul_kernel:
	.zero		976


//--------------------- SYMBOLS --------------------------

	.type		.nv.reservedSmem.offset0,@object
	.size		.nv.reservedSmem.offset0,0x4
	.type		.nv.reservedSmem.cap,@object
	.size		.nv.reservedSmem.cap,0x4
